//
// Generated by NVIDIA NVVM Compiler
//
// Compiler Build ID: CL-36424714
// Cuda compilation tools, release 13.0, V13.0.88
// Based on NVVM 20.0.0
//

.version 9.0
.target sm_100
.address_size 64

	// .globl	_Z12print_kernelP4Edgeii
.extern .func  (.param .b32 func_retval0) vprintf
(
	.param .b64 vprintf_param_0,
	.param .b64 vprintf_param_1
)
;
.global .align 1 .b8 $str[10] = {37, 100, 32, 37, 100, 32, 37, 100, 10};
.global .align 1 .b8 $str$1[4] = {37, 100, 32};
.global .align 1 .b8 $str$2[19] = {70, 105, 110, 97, 108, 32, 65, 110, 115, 119, 101, 114, 58, 32, 37, 108, 100, 10};

.visible .entry _Z12print_kernelP4Edgeii(
	.param .u64 .ptr .align 1 _Z12print_kernelP4Edgeii_param_0,
	.param .u32 _Z12print_kernelP4Edgeii_param_1,
	.param .u32 _Z12print_kernelP4Edgeii_param_2
)
{
	.local .align 8 .b8 	__local_depot0[16];
	.reg .b64 	%SP;
	.reg .b64 	%SPL;
	.reg .pred 	%p<2>;
	.reg .b32 	%r<11>;
	.reg .b64 	%rd<9>;

	mov.u64 	%SPL, __local_depot0;
	cvta.local.u64 	%SP, %SPL;
	ld.param.u64 	%rd1, [_Z12print_kernelP4Edgeii_param_0];
	ld.param.u32 	%r2, [_Z12print_kernelP4Edgeii_param_2];
	mov.u32 	%r3, %ctaid.x;
	mov.u32 	%r4, %ntid.x;
	mov.u32 	%r5, %tid.x;
	mad.lo.s32 	%r1, %r3, %r4, %r5;
	setp.ge.s32 	%p1, %r1, %r2;
	@%p1 bra 	$L__BB0_2;
	add.u64 	%rd2, %SP, 0;
	add.u64 	%rd3, %SPL, 0;
	cvta.to.global.u64 	%rd4, %rd1;
	mul.wide.s32 	%rd5, %r1, 12;
	add.s64 	%rd6, %rd4, %rd5;
	ld.global.u32 	%r6, [%rd6];
	ld.global.u32 	%r7, [%rd6+4];
	ld.global.u32 	%r8, [%rd6+8];
	st.local.v2.u32 	[%rd3], {%r6, %r7};
	st.local.u32 	[%rd3+8], %r8;
	mov.u64 	%rd7, $str;
	cvta.global.u64 	%rd8, %rd7;
	{ // callseq 0, 0
	.param .b64 param0;
	st.param.b64 	[param0], %rd8;
	.param .b64 param1;
	st.param.b64 	[param1], %rd2;
	.param .b32 retval0;
	call.uni (retval0), 
	vprintf, 
	(
	param0, 
	param1
	);
	ld.param.b32 	%r9, [retval0];
	} // callseq 0
$L__BB0_2:
	ret;

}
	// .globl	_Z4initPii
.visible .entry _Z4initPii(
	.param .u64 .ptr .align 1 _Z4initPii_param_0,
	.param .u32 _Z4initPii_param_1
)
{
	.reg .pred 	%p<2>;
	.reg .b32 	%r<6>;
	.reg .b64 	%rd<5>;

	ld.param.u64 	%rd1, [_Z4initPii_param_0];
	ld.param.u32 	%r2, [_Z4initPii_param_1];
	mov.u32 	%r3, %ctaid.x;
	mov.u32 	%r4, %ntid.x;
	mov.u32 	%r5, %tid.x;
	mad.lo.s32 	%r1, %r3, %r4, %r5;
	setp.ge.s32 	%p1, %r1, %r2;
	@%p1 bra 	$L__BB1_2;
	cvta.to.global.u64 	%rd2, %rd1;
	mul.wide.s32 	%rd3, %r1, 4;
	add.s64 	%rd4, %rd2, %rd3;
	st.global.u32 	[%rd4], %r1;
$L__BB1_2:
	ret;

}
	// .globl	_Z8printMstP4EdgeiPiPl
.visible .entry _Z8printMstP4EdgeiPiPl(
	.param .u64 .ptr .align 1 _Z8printMstP4EdgeiPiPl_param_0,
	.param .u32 _Z8printMstP4EdgeiPiPl_param_1,
	.param .u64 .ptr .align 1 _Z8printMstP4EdgeiPiPl_param_2,
	.param .u64 .ptr .align 1 _Z8printMstP4EdgeiPiPl_param_3
)
{
	.local .align 8 .b8 	__local_depot2[16];
	.reg .b64 	%SP;
	.reg .b64 	%SPL;
	.reg .pred 	%p<18>;
	.reg .b32 	%r<278>;
	.reg .b64 	%rd<72>;

	mov.u64 	%SPL, __local_depot2;
	cvta.local.u64 	%SP, %SPL;
	ld.param.u64 	%rd18, [_Z8printMstP4EdgeiPiPl_param_0];
	ld.param.u32 	%r30, [_Z8printMstP4EdgeiPiPl_param_1];
	ld.param.u64 	%rd20, [_Z8printMstP4EdgeiPiPl_param_2];
	cvta.to.global.u64 	%rd1, %rd18;
	cvta.to.global.u64 	%rd2, %rd20;
	setp.lt.s32 	%p1, %r30, 1;
	@%p1 bra 	$L__BB2_25;
	and.b32  	%r1, %r30, 15;
	setp.lt.u32 	%p2, %r30, 16;
	mov.b32 	%r268, 0;
	@%p2 bra 	$L__BB2_4;
	and.b32  	%r268, %r30, 2147483632;
	neg.s32 	%r272, %r268;
	add.s64 	%rd69, %rd1, 96;
	add.u64 	%rd21, %SP, 0;
	mov.u64 	%rd23, $str;
$L__BB2_3:
	.pragma "nounroll";
	ld.global.u32 	%r33, [%rd69+-96];
	ld.global.u32 	%r34, [%rd69+-92];
	ld.global.u32 	%r35, [%rd69+-88];
	cvta.to.local.u64 	%rd22, %rd21;
	st.local.v2.u32 	[%rd22], {%r33, %r34};
	st.local.u32 	[%rd22+8], %r35;
	cvta.global.u64 	%rd24, %rd23;
	{ // callseq 1, 0
	.param .b64 param0;
	st.param.b64 	[param0], %rd24;
	.param .b64 param1;
	st.param.b64 	[param1], %rd21;
	.param .b32 retval0;
	call.uni (retval0), 
	vprintf, 
	(
	param0, 
	param1
	);
	ld.param.b32 	%r36, [retval0];
	} // callseq 1
	ld.global.u32 	%r38, [%rd69+-84];
	ld.global.u32 	%r39, [%rd69+-80];
	ld.global.u32 	%r40, [%rd69+-76];
	st.local.v2.u32 	[%rd22], {%r38, %r39};
	st.local.u32 	[%rd22+8], %r40;
	{ // callseq 2, 0
	.param .b64 param0;
	st.param.b64 	[param0], %rd24;
	.param .b64 param1;
	st.param.b64 	[param1], %rd21;
	.param .b32 retval0;
	call.uni (retval0), 
	vprintf, 
	(
	param0, 
	param1
	);
	ld.param.b32 	%r41, [retval0];
	} // callseq 2
	ld.global.u32 	%r43, [%rd69+-72];
	ld.global.u32 	%r44, [%rd69+-68];
	ld.global.u32 	%r45, [%rd69+-64];
	st.local.v2.u32 	[%rd22], {%r43, %r44};
	st.local.u32 	[%rd22+8], %r45;
	{ // callseq 3, 0
	.param .b64 param0;
	st.param.b64 	[param0], %rd24;
	.param .b64 param1;
	st.param.b64 	[param1], %rd21;
	.param .b32 retval0;
	call.uni (retval0), 
	vprintf, 
	(
	param0, 
	param1
	);
	ld.param.b32 	%r46, [retval0];
	} // callseq 3
	ld.global.u32 	%r48, [%rd69+-60];
	ld.global.u32 	%r49, [%rd69+-56];
	ld.global.u32 	%r50, [%rd69+-52];
	st.local.v2.u32 	[%rd22], {%r48, %r49};
	st.local.u32 	[%rd22+8], %r50;
	{ // callseq 4, 0
	.param .b64 param0;
	st.param.b64 	[param0], %rd24;
	.param .b64 param1;
	st.param.b64 	[param1], %rd21;
	.param .b32 retval0;
	call.uni (retval0), 
	vprintf, 
	(
	param0, 
	param1
	);
	ld.param.b32 	%r51, [retval0];
	} // callseq 4
	ld.global.u32 	%r53, [%rd69+-48];
	ld.global.u32 	%r54, [%rd69+-44];
	ld.global.u32 	%r55, [%rd69+-40];
	st.local.v2.u32 	[%rd22], {%r53, %r54};
	st.local.u32 	[%rd22+8], %r55;
	{ // callseq 5, 0
	.param .b64 param0;
	st.param.b64 	[param0], %rd24;
	.param .b64 param1;
	st.param.b64 	[param1], %rd21;
	.param .b32 retval0;
	call.uni (retval0), 
	vprintf, 
	(
	param0, 
	param1
	);
	ld.param.b32 	%r56, [retval0];
	} // callseq 5
	ld.global.u32 	%r58, [%rd69+-36];
	ld.global.u32 	%r59, [%rd69+-32];
	ld.global.u32 	%r60, [%rd69+-28];
	st.local.v2.u32 	[%rd22], {%r58, %r59};
	st.local.u32 	[%rd22+8], %r60;
	{ // callseq 6, 0
	.param .b64 param0;
	st.param.b64 	[param0], %rd24;
	.param .b64 param1;
	st.param.b64 	[param1], %rd21;
	.param .b32 retval0;
	call.uni (retval0), 
	vprintf, 
	(
	param0, 
	param1
	);
	ld.param.b32 	%r61, [retval0];
	} // callseq 6
	ld.global.u32 	%r63, [%rd69+-24];
	ld.global.u32 	%r64, [%rd69+-20];
	ld.global.u32 	%r65, [%rd69+-16];
	st.local.v2.u32 	[%rd22], {%r63, %r64};
	st.local.u32 	[%rd22+8], %r65;
	{ // callseq 7, 0
	.param .b64 param0;
	st.param.b64 	[param0], %rd24;
	.param .b64 param1;
	st.param.b64 	[param1], %rd21;
	.param .b32 retval0;
	call.uni (retval0), 
	vprintf, 
	(
	param0, 
	param1
	);
	ld.param.b32 	%r66, [retval0];
	} // callseq 7
	ld.global.u32 	%r68, [%rd69+-12];
	ld.global.u32 	%r69, [%rd69+-8];
	ld.global.u32 	%r70, [%rd69+-4];
	st.local.v2.u32 	[%rd22], {%r68, %r69};
	st.local.u32 	[%rd22+8], %r70;
	{ // callseq 8, 0
	.param .b64 param0;
	st.param.b64 	[param0], %rd24;
	.param .b64 param1;
	st.param.b64 	[param1], %rd21;
	.param .b32 retval0;
	call.uni (retval0), 
	vprintf, 
	(
	param0, 
	param1
	);
	ld.param.b32 	%r71, [retval0];
	} // callseq 8
	ld.global.u32 	%r73, [%rd69];
	ld.global.u32 	%r74, [%rd69+4];
	ld.global.u32 	%r75, [%rd69+8];
	st.local.v2.u32 	[%rd22], {%r73, %r74};
	st.local.u32 	[%rd22+8], %r75;
	{ // callseq 9, 0
	.param .b64 param0;
	st.param.b64 	[param0], %rd24;
	.param .b64 param1;
	st.param.b64 	[param1], %rd21;
	.param .b32 retval0;
	call.uni (retval0), 
	vprintf, 
	(
	param0, 
	param1
	);
	ld.param.b32 	%r76, [retval0];
	} // callseq 9
	ld.global.u32 	%r78, [%rd69+12];
	ld.global.u32 	%r79, [%rd69+16];
	ld.global.u32 	%r80, [%rd69+20];
	st.local.v2.u32 	[%rd22], {%r78, %r79};
	st.local.u32 	[%rd22+8], %r80;
	{ // callseq 10, 0
	.param .b64 param0;
	st.param.b64 	[param0], %rd24;
	.param .b64 param1;
	st.param.b64 	[param1], %rd21;
	.param .b32 retval0;
	call.uni (retval0), 
	vprintf, 
	(
	param0, 
	param1
	);
	ld.param.b32 	%r81, [retval0];
	} // callseq 10
	ld.global.u32 	%r83, [%rd69+24];
	ld.global.u32 	%r84, [%rd69+28];
	ld.global.u32 	%r85, [%rd69+32];
	st.local.v2.u32 	[%rd22], {%r83, %r84};
	st.local.u32 	[%rd22+8], %r85;
	{ // callseq 11, 0
	.param .b64 param0;
	st.param.b64 	[param0], %rd24;
	.param .b64 param1;
	st.param.b64 	[param1], %rd21;
	.param .b32 retval0;
	call.uni (retval0), 
	vprintf, 
	(
	param0, 
	param1
	);
	ld.param.b32 	%r86, [retval0];
	} // callseq 11
	ld.global.u32 	%r88, [%rd69+36];
	ld.global.u32 	%r89, [%rd69+40];
	ld.global.u32 	%r90, [%rd69+44];
	st.local.v2.u32 	[%rd22], {%r88, %r89};
	st.local.u32 	[%rd22+8], %r90;
	{ // callseq 12, 0
	.param .b64 param0;
	st.param.b64 	[param0], %rd24;
	.param .b64 param1;
	st.param.b64 	[param1], %rd21;
	.param .b32 retval0;
	call.uni (retval0), 
	vprintf, 
	(
	param0, 
	param1
	);
	ld.param.b32 	%r91, [retval0];
	} // callseq 12
	ld.global.u32 	%r93, [%rd69+48];
	ld.global.u32 	%r94, [%rd69+52];
	ld.global.u32 	%r95, [%rd69+56];
	st.local.v2.u32 	[%rd22], {%r93, %r94};
	st.local.u32 	[%rd22+8], %r95;
	{ // callseq 13, 0
	.param .b64 param0;
	st.param.b64 	[param0], %rd24;
	.param .b64 param1;
	st.param.b64 	[param1], %rd21;
	.param .b32 retval0;
	call.uni (retval0), 
	vprintf, 
	(
	param0, 
	param1
	);
	ld.param.b32 	%r96, [retval0];
	} // callseq 13
	ld.global.u32 	%r98, [%rd69+60];
	ld.global.u32 	%r99, [%rd69+64];
	ld.global.u32 	%r100, [%rd69+68];
	st.local.v2.u32 	[%rd22], {%r98, %r99};
	st.local.u32 	[%rd22+8], %r100;
	{ // callseq 14, 0
	.param .b64 param0;
	st.param.b64 	[param0], %rd24;
	.param .b64 param1;
	st.param.b64 	[param1], %rd21;
	.param .b32 retval0;
	call.uni (retval0), 
	vprintf, 
	(
	param0, 
	param1
	);
	ld.param.b32 	%r101, [retval0];
	} // callseq 14
	ld.global.u32 	%r103, [%rd69+72];
	ld.global.u32 	%r104, [%rd69+76];
	ld.global.u32 	%r105, [%rd69+80];
	st.local.v2.u32 	[%rd22], {%r103, %r104};
	st.local.u32 	[%rd22+8], %r105;
	{ // callseq 15, 0
	.param .b64 param0;
	st.param.b64 	[param0], %rd24;
	.param .b64 param1;
	st.param.b64 	[param1], %rd21;
	.param .b32 retval0;
	call.uni (retval0), 
	vprintf, 
	(
	param0, 
	param1
	);
	ld.param.b32 	%r106, [retval0];
	} // callseq 15
	ld.global.u32 	%r108, [%rd69+84];
	ld.global.u32 	%r109, [%rd69+88];
	ld.global.u32 	%r110, [%rd69+92];
	st.local.v2.u32 	[%rd22], {%r108, %r109};
	st.local.u32 	[%rd22+8], %r110;
	{ // callseq 16, 0
	.param .b64 param0;
	st.param.b64 	[param0], %rd24;
	.param .b64 param1;
	st.param.b64 	[param1], %rd21;
	.param .b32 retval0;
	call.uni (retval0), 
	vprintf, 
	(
	param0, 
	param1
	);
	ld.param.b32 	%r111, [retval0];
	} // callseq 16
	add.s32 	%r272, %r272, 16;
	add.s64 	%rd69, %rd69, 192;
	setp.eq.s32 	%p3, %r272, 0;
	@%p3 bra 	$L__BB2_4;
	bra.uni 	$L__BB2_3;
$L__BB2_4:
	setp.eq.s32 	%p4, %r1, 0;
	@%p4 bra 	$L__BB2_13;
	ld.param.u64 	%rd66, [_Z8printMstP4EdgeiPiPl_param_0];
	cvta.to.global.u64 	%rd4, %rd66;
	add.u64 	%rd25, %SP, 0;
	add.u64 	%rd5, %SPL, 0;
	and.b32  	%r4, %r30, 7;
	setp.lt.u32 	%p5, %r1, 8;
	@%p5 bra 	$L__BB2_7;
	mul.wide.u32 	%rd26, %r268, 12;
	add.s64 	%rd27, %rd4, %rd26;
	ld.global.u32 	%r113, [%rd27];
	ld.global.u32 	%r114, [%rd27+4];
	ld.global.u32 	%r115, [%rd27+8];
	st.local.v2.u32 	[%rd5], {%r113, %r114};
	st.local.u32 	[%rd5+8], %r115;
	mov.u64 	%rd28, $str;
	cvta.global.u64 	%rd29, %rd28;
	{ // callseq 17, 0
	.param .b64 param0;
	st.param.b64 	[param0], %rd29;
	.param .b64 param1;
	st.param.b64 	[param1], %rd25;
	.param .b32 retval0;
	call.uni (retval0), 
	vprintf, 
	(
	param0, 
	param1
	);
	ld.param.b32 	%r116, [retval0];
	} // callseq 17
	ld.global.u32 	%r118, [%rd27+12];
	ld.global.u32 	%r119, [%rd27+16];
	ld.global.u32 	%r120, [%rd27+20];
	st.local.v2.u32 	[%rd5], {%r118, %r119};
	st.local.u32 	[%rd5+8], %r120;
	{ // callseq 18, 0
	.param .b64 param0;
	st.param.b64 	[param0], %rd29;
	.param .b64 param1;
	st.param.b64 	[param1], %rd25;
	.param .b32 retval0;
	call.uni (retval0), 
	vprintf, 
	(
	param0, 
	param1
	);
	ld.param.b32 	%r121, [retval0];
	} // callseq 18
	ld.global.u32 	%r123, [%rd27+24];
	ld.global.u32 	%r124, [%rd27+28];
	ld.global.u32 	%r125, [%rd27+32];
	st.local.v2.u32 	[%rd5], {%r123, %r124};
	st.local.u32 	[%rd5+8], %r125;
	{ // callseq 19, 0
	.param .b64 param0;
	st.param.b64 	[param0], %rd29;
	.param .b64 param1;
	st.param.b64 	[param1], %rd25;
	.param .b32 retval0;
	call.uni (retval0), 
	vprintf, 
	(
	param0, 
	param1
	);
	ld.param.b32 	%r126, [retval0];
	} // callseq 19
	ld.global.u32 	%r128, [%rd27+36];
	ld.global.u32 	%r129, [%rd27+40];
	ld.global.u32 	%r130, [%rd27+44];
	st.local.v2.u32 	[%rd5], {%r128, %r129};
	st.local.u32 	[%rd5+8], %r130;
	{ // callseq 20, 0
	.param .b64 param0;
	st.param.b64 	[param0], %rd29;
	.param .b64 param1;
	st.param.b64 	[param1], %rd25;
	.param .b32 retval0;
	call.uni (retval0), 
	vprintf, 
	(
	param0, 
	param1
	);
	ld.param.b32 	%r131, [retval0];
	} // callseq 20
	ld.global.u32 	%r133, [%rd27+48];
	ld.global.u32 	%r134, [%rd27+52];
	ld.global.u32 	%r135, [%rd27+56];
	st.local.v2.u32 	[%rd5], {%r133, %r134};
	st.local.u32 	[%rd5+8], %r135;
	{ // callseq 21, 0
	.param .b64 param0;
	st.param.b64 	[param0], %rd29;
	.param .b64 param1;
	st.param.b64 	[param1], %rd25;
	.param .b32 retval0;
	call.uni (retval0), 
	vprintf, 
	(
	param0, 
	param1
	);
	ld.param.b32 	%r136, [retval0];
	} // callseq 21
	ld.global.u32 	%r138, [%rd27+60];
	ld.global.u32 	%r139, [%rd27+64];
	ld.global.u32 	%r140, [%rd27+68];
	st.local.v2.u32 	[%rd5], {%r138, %r139};
	st.local.u32 	[%rd5+8], %r140;
	{ // callseq 22, 0
	.param .b64 param0;
	st.param.b64 	[param0], %rd29;
	.param .b64 param1;
	st.param.b64 	[param1], %rd25;
	.param .b32 retval0;
	call.uni (retval0), 
	vprintf, 
	(
	param0, 
	param1
	);
	ld.param.b32 	%r141, [retval0];
	} // callseq 22
	ld.global.u32 	%r143, [%rd27+72];
	ld.global.u32 	%r144, [%rd27+76];
	ld.global.u32 	%r145, [%rd27+80];
	st.local.v2.u32 	[%rd5], {%r143, %r144};
	st.local.u32 	[%rd5+8], %r145;
	{ // callseq 23, 0
	.param .b64 param0;
	st.param.b64 	[param0], %rd29;
	.param .b64 param1;
	st.param.b64 	[param1], %rd25;
	.param .b32 retval0;
	call.uni (retval0), 
	vprintf, 
	(
	param0, 
	param1
	);
	ld.param.b32 	%r146, [retval0];
	} // callseq 23
	ld.global.u32 	%r148, [%rd27+84];
	ld.global.u32 	%r149, [%rd27+88];
	ld.global.u32 	%r150, [%rd27+92];
	st.local.v2.u32 	[%rd5], {%r148, %r149};
	st.local.u32 	[%rd5+8], %r150;
	{ // callseq 24, 0
	.param .b64 param0;
	st.param.b64 	[param0], %rd29;
	.param .b64 param1;
	st.param.b64 	[param1], %rd25;
	.param .b32 retval0;
	call.uni (retval0), 
	vprintf, 
	(
	param0, 
	param1
	);
	ld.param.b32 	%r151, [retval0];
	} // callseq 24
	add.s32 	%r268, %r268, 8;
$L__BB2_7:
	setp.eq.s32 	%p6, %r4, 0;
	@%p6 bra 	$L__BB2_13;
	and.b32  	%r7, %r30, 3;
	setp.lt.u32 	%p7, %r4, 4;
	@%p7 bra 	$L__BB2_10;
	mul.wide.u32 	%rd31, %r268, 12;
	add.s64 	%rd32, %rd4, %rd31;
	ld.global.u32 	%r153, [%rd32];
	ld.global.u32 	%r154, [%rd32+4];
	ld.global.u32 	%r155, [%rd32+8];
	st.local.v2.u32 	[%rd5], {%r153, %r154};
	st.local.u32 	[%rd5+8], %r155;
	mov.u64 	%rd33, $str;
	cvta.global.u64 	%rd34, %rd33;
	{ // callseq 25, 0
	.param .b64 param0;
	st.param.b64 	[param0], %rd34;
	.param .b64 param1;
	st.param.b64 	[param1], %rd25;
	.param .b32 retval0;
	call.uni (retval0), 
	vprintf, 
	(
	param0, 
	param1
	);
	ld.param.b32 	%r156, [retval0];
	} // callseq 25
	ld.global.u32 	%r158, [%rd32+12];
	ld.global.u32 	%r159, [%rd32+16];
	ld.global.u32 	%r160, [%rd32+20];
	st.local.v2.u32 	[%rd5], {%r158, %r159};
	st.local.u32 	[%rd5+8], %r160;
	{ // callseq 26, 0
	.param .b64 param0;
	st.param.b64 	[param0], %rd34;
	.param .b64 param1;
	st.param.b64 	[param1], %rd25;
	.param .b32 retval0;
	call.uni (retval0), 
	vprintf, 
	(
	param0, 
	param1
	);
	ld.param.b32 	%r161, [retval0];
	} // callseq 26
	ld.global.u32 	%r163, [%rd32+24];
	ld.global.u32 	%r164, [%rd32+28];
	ld.global.u32 	%r165, [%rd32+32];
	st.local.v2.u32 	[%rd5], {%r163, %r164};
	st.local.u32 	[%rd5+8], %r165;
	{ // callseq 27, 0
	.param .b64 param0;
	st.param.b64 	[param0], %rd34;
	.param .b64 param1;
	st.param.b64 	[param1], %rd25;
	.param .b32 retval0;
	call.uni (retval0), 
	vprintf, 
	(
	param0, 
	param1
	);
	ld.param.b32 	%r166, [retval0];
	} // callseq 27
	ld.global.u32 	%r168, [%rd32+36];
	ld.global.u32 	%r169, [%rd32+40];
	ld.global.u32 	%r170, [%rd32+44];
	st.local.v2.u32 	[%rd5], {%r168, %r169};
	st.local.u32 	[%rd5+8], %r170;
	{ // callseq 28, 0
	.param .b64 param0;
	st.param.b64 	[param0], %rd34;
	.param .b64 param1;
	st.param.b64 	[param1], %rd25;
	.param .b32 retval0;
	call.uni (retval0), 
	vprintf, 
	(
	param0, 
	param1
	);
	ld.param.b32 	%r171, [retval0];
	} // callseq 28
	add.s32 	%r268, %r268, 4;
$L__BB2_10:
	setp.eq.s32 	%p8, %r7, 0;
	@%p8 bra 	$L__BB2_13;
	mul.wide.u32 	%rd36, %r268, 12;
	add.s64 	%rd37, %rd36, %rd4;
	add.s64 	%rd68, %rd37, 4;
	neg.s32 	%r271, %r7;
	mov.u64 	%rd38, $str;
$L__BB2_12:
	.pragma "nounroll";
	ld.global.u32 	%r173, [%rd68+-4];
	ld.global.u32 	%r174, [%rd68];
	ld.global.u32 	%r175, [%rd68+4];
	st.local.v2.u32 	[%rd5], {%r173, %r174};
	st.local.u32 	[%rd5+8], %r175;
	cvta.global.u64 	%rd39, %rd38;
	{ // callseq 29, 0
	.param .b64 param0;
	st.param.b64 	[param0], %rd39;
	.param .b64 param1;
	st.param.b64 	[param1], %rd25;
	.param .b32 retval0;
	call.uni (retval0), 
	vprintf, 
	(
	param0, 
	param1
	);
	ld.param.b32 	%r176, [retval0];
	} // callseq 29
	add.s64 	%rd68, %rd68, 12;
	add.s32 	%r271, %r271, 1;
	setp.ne.s32 	%p9, %r271, 0;
	@%p9 bra 	$L__BB2_12;
$L__BB2_13:
	setp.lt.u32 	%p10, %r30, 16;
	mov.b32 	%r274, 0;
	@%p10 bra 	$L__BB2_16;
	and.b32  	%r274, %r30, 2147483632;
	neg.s32 	%r273, %r274;
	add.s64 	%rd70, %rd2, 32;
	add.u64 	%rd41, %SP, 0;
	mov.u64 	%rd43, $str$1;
$L__BB2_15:
	.pragma "nounroll";
	ld.global.u32 	%r179, [%rd70+-32];
	cvta.to.local.u64 	%rd42, %rd41;
	st.local.u32 	[%rd42], %r179;
	cvta.global.u64 	%rd44, %rd43;
	{ // callseq 30, 0
	.param .b64 param0;
	st.param.b64 	[param0], %rd44;
	.param .b64 param1;
	st.param.b64 	[param1], %rd41;
	.param .b32 retval0;
	call.uni (retval0), 
	vprintf, 
	(
	param0, 
	param1
	);
	ld.param.b32 	%r180, [retval0];
	} // callseq 30
	ld.global.u32 	%r182, [%rd70+-28];
	st.local.u32 	[%rd42], %r182;
	{ // callseq 31, 0
	.param .b64 param0;
	st.param.b64 	[param0], %rd44;
	.param .b64 param1;
	st.param.b64 	[param1], %rd41;
	.param .b32 retval0;
	call.uni (retval0), 
	vprintf, 
	(
	param0, 
	param1
	);
	ld.param.b32 	%r183, [retval0];
	} // callseq 31
	ld.global.u32 	%r185, [%rd70+-24];
	st.local.u32 	[%rd42], %r185;
	{ // callseq 32, 0
	.param .b64 param0;
	st.param.b64 	[param0], %rd44;
	.param .b64 param1;
	st.param.b64 	[param1], %rd41;
	.param .b32 retval0;
	call.uni (retval0), 
	vprintf, 
	(
	param0, 
	param1
	);
	ld.param.b32 	%r186, [retval0];
	} // callseq 32
	ld.global.u32 	%r188, [%rd70+-20];
	st.local.u32 	[%rd42], %r188;
	{ // callseq 33, 0
	.param .b64 param0;
	st.param.b64 	[param0], %rd44;
	.param .b64 param1;
	st.param.b64 	[param1], %rd41;
	.param .b32 retval0;
	call.uni (retval0), 
	vprintf, 
	(
	param0, 
	param1
	);
	ld.param.b32 	%r189, [retval0];
	} // callseq 33
	ld.global.u32 	%r191, [%rd70+-16];
	st.local.u32 	[%rd42], %r191;
	{ // callseq 34, 0
	.param .b64 param0;
	st.param.b64 	[param0], %rd44;
	.param .b64 param1;
	st.param.b64 	[param1], %rd41;
	.param .b32 retval0;
	call.uni (retval0), 
	vprintf, 
	(
	param0, 
	param1
	);
	ld.param.b32 	%r192, [retval0];
	} // callseq 34
	ld.global.u32 	%r194, [%rd70+-12];
	st.local.u32 	[%rd42], %r194;
	{ // callseq 35, 0
	.param .b64 param0;
	st.param.b64 	[param0], %rd44;
	.param .b64 param1;
	st.param.b64 	[param1], %rd41;
	.param .b32 retval0;
	call.uni (retval0), 
	vprintf, 
	(
	param0, 
	param1
	);
	ld.param.b32 	%r195, [retval0];
	} // callseq 35
	ld.global.u32 	%r197, [%rd70+-8];
	st.local.u32 	[%rd42], %r197;
	{ // callseq 36, 0
	.param .b64 param0;
	st.param.b64 	[param0], %rd44;
	.param .b64 param1;
	st.param.b64 	[param1], %rd41;
	.param .b32 retval0;
	call.uni (retval0), 
	vprintf, 
	(
	param0, 
	param1
	);
	ld.param.b32 	%r198, [retval0];
	} // callseq 36
	ld.global.u32 	%r200, [%rd70+-4];
	st.local.u32 	[%rd42], %r200;
	{ // callseq 37, 0
	.param .b64 param0;
	st.param.b64 	[param0], %rd44;
	.param .b64 param1;
	st.param.b64 	[param1], %rd41;
	.param .b32 retval0;
	call.uni (retval0), 
	vprintf, 
	(
	param0, 
	param1
	);
	ld.param.b32 	%r201, [retval0];
	} // callseq 37
	ld.global.u32 	%r203, [%rd70];
	st.local.u32 	[%rd42], %r203;
	{ // callseq 38, 0
	.param .b64 param0;
	st.param.b64 	[param0], %rd44;
	.param .b64 param1;
	st.param.b64 	[param1], %rd41;
	.param .b32 retval0;
	call.uni (retval0), 
	vprintf, 
	(
	param0, 
	param1
	);
	ld.param.b32 	%r204, [retval0];
	} // callseq 38
	ld.global.u32 	%r206, [%rd70+4];
	st.local.u32 	[%rd42], %r206;
	{ // callseq 39, 0
	.param .b64 param0;
	st.param.b64 	[param0], %rd44;
	.param .b64 param1;
	st.param.b64 	[param1], %rd41;
	.param .b32 retval0;
	call.uni (retval0), 
	vprintf, 
	(
	param0, 
	param1
	);
	ld.param.b32 	%r207, [retval0];
	} // callseq 39
	ld.global.u32 	%r209, [%rd70+8];
	st.local.u32 	[%rd42], %r209;
	{ // callseq 40, 0
	.param .b64 param0;
	st.param.b64 	[param0], %rd44;
	.param .b64 param1;
	st.param.b64 	[param1], %rd41;
	.param .b32 retval0;
	call.uni (retval0), 
	vprintf, 
	(
	param0, 
	param1
	);
	ld.param.b32 	%r210, [retval0];
	} // callseq 40
	ld.global.u32 	%r212, [%rd70+12];
	st.local.u32 	[%rd42], %r212;
	{ // callseq 41, 0
	.param .b64 param0;
	st.param.b64 	[param0], %rd44;
	.param .b64 param1;
	st.param.b64 	[param1], %rd41;
	.param .b32 retval0;
	call.uni (retval0), 
	vprintf, 
	(
	param0, 
	param1
	);
	ld.param.b32 	%r213, [retval0];
	} // callseq 41
	ld.global.u32 	%r215, [%rd70+16];
	st.local.u32 	[%rd42], %r215;
	{ // callseq 42, 0
	.param .b64 param0;
	st.param.b64 	[param0], %rd44;
	.param .b64 param1;
	st.param.b64 	[param1], %rd41;
	.param .b32 retval0;
	call.uni (retval0), 
	vprintf, 
	(
	param0, 
	param1
	);
	ld.param.b32 	%r216, [retval0];
	} // callseq 42
	ld.global.u32 	%r218, [%rd70+20];
	st.local.u32 	[%rd42], %r218;
	{ // callseq 43, 0
	.param .b64 param0;
	st.param.b64 	[param0], %rd44;
	.param .b64 param1;
	st.param.b64 	[param1], %rd41;
	.param .b32 retval0;
	call.uni (retval0), 
	vprintf, 
	(
	param0, 
	param1
	);
	ld.param.b32 	%r219, [retval0];
	} // callseq 43
	ld.global.u32 	%r221, [%rd70+24];
	st.local.u32 	[%rd42], %r221;
	{ // callseq 44, 0
	.param .b64 param0;
	st.param.b64 	[param0], %rd44;
	.param .b64 param1;
	st.param.b64 	[param1], %rd41;
	.param .b32 retval0;
	call.uni (retval0), 
	vprintf, 
	(
	param0, 
	param1
	);
	ld.param.b32 	%r222, [retval0];
	} // callseq 44
	ld.global.u32 	%r224, [%rd70+28];
	st.local.u32 	[%rd42], %r224;
	{ // callseq 45, 0
	.param .b64 param0;
	st.param.b64 	[param0], %rd44;
	.param .b64 param1;
	st.param.b64 	[param1], %rd41;
	.param .b32 retval0;
	call.uni (retval0), 
	vprintf, 
	(
	param0, 
	param1
	);
	ld.param.b32 	%r225, [retval0];
	} // callseq 45
	add.s32 	%r273, %r273, 16;
	add.s64 	%rd70, %rd70, 64;
	setp.ne.s32 	%p11, %r273, 0;
	@%p11 bra 	$L__BB2_15;
$L__BB2_16:
	setp.eq.s32 	%p12, %r1, 0;
	@%p12 bra 	$L__BB2_25;
	add.u64 	%rd45, %SP, 0;
	add.u64 	%rd14, %SPL, 0;
	and.b32  	%r21, %r30, 7;
	setp.lt.u32 	%p13, %r1, 8;
	@%p13 bra 	$L__BB2_19;
	mul.wide.u32 	%rd46, %r274, 4;
	add.s64 	%rd47, %rd2, %rd46;
	ld.global.u32 	%r227, [%rd47];
	st.local.u32 	[%rd14], %r227;
	mov.u64 	%rd48, $str$1;
	cvta.global.u64 	%rd49, %rd48;
	{ // callseq 46, 0
	.param .b64 param0;
	st.param.b64 	[param0], %rd49;
	.param .b64 param1;
	st.param.b64 	[param1], %rd45;
	.param .b32 retval0;
	call.uni (retval0), 
	vprintf, 
	(
	param0, 
	param1
	);
	ld.param.b32 	%r228, [retval0];
	} // callseq 46
	ld.global.u32 	%r230, [%rd47+4];
	st.local.u32 	[%rd14], %r230;
	{ // callseq 47, 0
	.param .b64 param0;
	st.param.b64 	[param0], %rd49;
	.param .b64 param1;
	st.param.b64 	[param1], %rd45;
	.param .b32 retval0;
	call.uni (retval0), 
	vprintf, 
	(
	param0, 
	param1
	);
	ld.param.b32 	%r231, [retval0];
	} // callseq 47
	ld.global.u32 	%r233, [%rd47+8];
	st.local.u32 	[%rd14], %r233;
	{ // callseq 48, 0
	.param .b64 param0;
	st.param.b64 	[param0], %rd49;
	.param .b64 param1;
	st.param.b64 	[param1], %rd45;
	.param .b32 retval0;
	call.uni (retval0), 
	vprintf, 
	(
	param0, 
	param1
	);
	ld.param.b32 	%r234, [retval0];
	} // callseq 48
	ld.global.u32 	%r236, [%rd47+12];
	st.local.u32 	[%rd14], %r236;
	{ // callseq 49, 0
	.param .b64 param0;
	st.param.b64 	[param0], %rd49;
	.param .b64 param1;
	st.param.b64 	[param1], %rd45;
	.param .b32 retval0;
	call.uni (retval0), 
	vprintf, 
	(
	param0, 
	param1
	);
	ld.param.b32 	%r237, [retval0];
	} // callseq 49
	ld.global.u32 	%r239, [%rd47+16];
	st.local.u32 	[%rd14], %r239;
	{ // callseq 50, 0
	.param .b64 param0;
	st.param.b64 	[param0], %rd49;
	.param .b64 param1;
	st.param.b64 	[param1], %rd45;
	.param .b32 retval0;
	call.uni (retval0), 
	vprintf, 
	(
	param0, 
	param1
	);
	ld.param.b32 	%r240, [retval0];
	} // callseq 50
	ld.global.u32 	%r242, [%rd47+20];
	st.local.u32 	[%rd14], %r242;
	{ // callseq 51, 0
	.param .b64 param0;
	st.param.b64 	[param0], %rd49;
	.param .b64 param1;
	st.param.b64 	[param1], %rd45;
	.param .b32 retval0;
	call.uni (retval0), 
	vprintf, 
	(
	param0, 
	param1
	);
	ld.param.b32 	%r243, [retval0];
	} // callseq 51
	ld.global.u32 	%r245, [%rd47+24];
	st.local.u32 	[%rd14], %r245;
	{ // callseq 52, 0
	.param .b64 param0;
	st.param.b64 	[param0], %rd49;
	.param .b64 param1;
	st.param.b64 	[param1], %rd45;
	.param .b32 retval0;
	call.uni (retval0), 
	vprintf, 
	(
	param0, 
	param1
	);
	ld.param.b32 	%r246, [retval0];
	} // callseq 52
	ld.global.u32 	%r248, [%rd47+28];
	st.local.u32 	[%rd14], %r248;
	{ // callseq 53, 0
	.param .b64 param0;
	st.param.b64 	[param0], %rd49;
	.param .b64 param1;
	st.param.b64 	[param1], %rd45;
	.param .b32 retval0;
	call.uni (retval0), 
	vprintf, 
	(
	param0, 
	param1
	);
	ld.param.b32 	%r249, [retval0];
	} // callseq 53
	add.s32 	%r274, %r274, 8;
$L__BB2_19:
	setp.eq.s32 	%p14, %r21, 0;
	@%p14 bra 	$L__BB2_25;
	and.b32  	%r24, %r30, 3;
	setp.lt.u32 	%p15, %r21, 4;
	@%p15 bra 	$L__BB2_22;
	mul.wide.u32 	%rd51, %r274, 4;
	add.s64 	%rd52, %rd2, %rd51;
	ld.global.u32 	%r251, [%rd52];
	st.local.u32 	[%rd14], %r251;
	mov.u64 	%rd53, $str$1;
	cvta.global.u64 	%rd54, %rd53;
	{ // callseq 54, 0
	.param .b64 param0;
	st.param.b64 	[param0], %rd54;
	.param .b64 param1;
	st.param.b64 	[param1], %rd45;
	.param .b32 retval0;
	call.uni (retval0), 
	vprintf, 
	(
	param0, 
	param1
	);
	ld.param.b32 	%r252, [retval0];
	} // callseq 54
	ld.global.u32 	%r254, [%rd52+4];
	st.local.u32 	[%rd14], %r254;
	{ // callseq 55, 0
	.param .b64 param0;
	st.param.b64 	[param0], %rd54;
	.param .b64 param1;
	st.param.b64 	[param1], %rd45;
	.param .b32 retval0;
	call.uni (retval0), 
	vprintf, 
	(
	param0, 
	param1
	);
	ld.param.b32 	%r255, [retval0];
	} // callseq 55
	ld.global.u32 	%r257, [%rd52+8];
	st.local.u32 	[%rd14], %r257;
	{ // callseq 56, 0
	.param .b64 param0;
	st.param.b64 	[param0], %rd54;
	.param .b64 param1;
	st.param.b64 	[param1], %rd45;
	.param .b32 retval0;
	call.uni (retval0), 
	vprintf, 
	(
	param0, 
	param1
	);
	ld.param.b32 	%r258, [retval0];
	} // callseq 56
	ld.global.u32 	%r260, [%rd52+12];
	st.local.u32 	[%rd14], %r260;
	{ // callseq 57, 0
	.param .b64 param0;
	st.param.b64 	[param0], %rd54;
	.param .b64 param1;
	st.param.b64 	[param1], %rd45;
	.param .b32 retval0;
	call.uni (retval0), 
	vprintf, 
	(
	param0, 
	param1
	);
	ld.param.b32 	%r261, [retval0];
	} // callseq 57
	add.s32 	%r274, %r274, 4;
$L__BB2_22:
	setp.eq.s32 	%p16, %r24, 0;
	@%p16 bra 	$L__BB2_25;
	mul.wide.u32 	%rd56, %r274, 4;
	add.s64 	%rd71, %rd2, %rd56;
	neg.s32 	%r277, %r24;
	mov.u64 	%rd57, $str$1;
$L__BB2_24:
	.pragma "nounroll";
	ld.global.u32 	%r263, [%rd71];
	st.local.u32 	[%rd14], %r263;
	cvta.global.u64 	%rd58, %rd57;
	{ // callseq 58, 0
	.param .b64 param0;
	st.param.b64 	[param0], %rd58;
	.param .b64 param1;
	st.param.b64 	[param1], %rd45;
	.param .b32 retval0;
	call.uni (retval0), 
	vprintf, 
	(
	param0, 
	param1
	);
	ld.param.b32 	%r264, [retval0];
	} // callseq 58
	add.s64 	%rd71, %rd71, 4;
	add.s32 	%r277, %r277, 1;
	setp.ne.s32 	%p17, %r277, 0;
	@%p17 bra 	$L__BB2_24;
$L__BB2_25:
	ld.param.u64 	%rd67, [_Z8printMstP4EdgeiPiPl_param_3];
	cvta.to.global.u64 	%rd60, %rd67;
	ld.global.u64 	%rd61, [%rd60];
	add.u64 	%rd62, %SP, 0;
	add.u64 	%rd63, %SPL, 0;
	st.local.u64 	[%rd63], %rd61;
	mov.u64 	%rd64, $str$2;
	cvta.global.u64 	%rd65, %rd64;
	{ // callseq 59, 0
	.param .b64 param0;
	st.param.b64 	[param0], %rd65;
	.param .b64 param1;
	st.param.b64 	[param1], %rd62;
	.param .b32 retval0;
	call.uni (retval0), 
	vprintf, 
	(
	param0, 
	param1
	);
	ld.param.b32 	%r266, [retval0];
	} // callseq 59
	ret;

}
	// .globl	_Z9printEdgePiS_S_S_i
.visible .entry _Z9printEdgePiS_S_S_i(
	.param .u64 .ptr .align 1 _Z9printEdgePiS_S_S_i_param_0,
	.param .u64 .ptr .align 1 _Z9printEdgePiS_S_S_i_param_1,
	.param .u64 .ptr .align 1 _Z9printEdgePiS_S_S_i_param_2,
	.param .u64 .ptr .align 1 _Z9printEdgePiS_S_S_i_param_3,
	.param .u32 _Z9printEdgePiS_S_S_i_param_4
)
{
	.local .align 8 .b8 	__local_depot3[16];
	.reg .b64 	%SP;
	.reg .b64 	%SPL;
	.reg .pred 	%p<5>;
	.reg .b32 	%r<18>;
	.reg .b64 	%rd<22>;

	mov.u64 	%SPL, __local_depot3;
	cvta.local.u64 	%SP, %SPL;
	ld.param.u64 	%rd9, [_Z9printEdgePiS_S_S_i_param_0];
	ld.param.u64 	%rd10, [_Z9printEdgePiS_S_S_i_param_1];
	ld.param.u64 	%rd11, [_Z9printEdgePiS_S_S_i_param_2];
	ld.param.u64 	%rd12, [_Z9printEdgePiS_S_S_i_param_3];
	ld.param.u32 	%r6, [_Z9printEdgePiS_S_S_i_param_4];
	setp.lt.s32 	%p1, %r6, 1;
	@%p1 bra 	$L__BB3_6;
	add.u64 	%rd13, %SP, 0;
	add.u64 	%rd1, %SPL, 0;
	cvta.to.global.u64 	%rd2, %rd9;
	cvta.to.global.u64 	%rd3, %rd10;
	cvta.to.global.u64 	%rd4, %rd11;
	cvta.to.global.u64 	%rd5, %rd12;
	mov.b32 	%r16, 0;
$L__BB3_2:
	cvt.u64.u32 	%rd6, %r16;
	mul.wide.u32 	%rd14, %r16, 4;
	add.s64 	%rd7, %rd3, %rd14;
	ld.global.u32 	%r8, [%rd7];
	setp.lt.s32 	%p2, %r8, 1;
	@%p2 bra 	$L__BB3_5;
	shl.b64 	%rd15, %rd6, 2;
	add.s64 	%rd8, %rd2, %rd15;
	ld.global.u32 	%r17, [%rd8];
$L__BB3_4:
	mul.wide.s32 	%rd16, %r17, 4;
	add.s64 	%rd17, %rd4, %rd16;
	ld.global.u32 	%r9, [%rd17];
	add.s64 	%rd18, %rd5, %rd16;
	ld.global.u32 	%r10, [%rd18];
	st.local.v2.u32 	[%rd1], {%r16, %r9};
	st.local.u32 	[%rd1+8], %r10;
	mov.u64 	%rd19, $str;
	cvta.global.u64 	%rd20, %rd19;
	{ // callseq 60, 0
	.param .b64 param0;
	st.param.b64 	[param0], %rd20;
	.param .b64 param1;
	st.param.b64 	[param1], %rd13;
	.param .b32 retval0;
	call.uni (retval0), 
	vprintf, 
	(
	param0, 
	param1
	);
	ld.param.b32 	%r11, [retval0];
	} // callseq 60
	add.s32 	%r17, %r17, 1;
	ld.global.u32 	%r13, [%rd8];
	ld.global.u32 	%r14, [%rd7];
	add.s32 	%r15, %r14, %r13;
	setp.lt.s32 	%p3, %r17, %r15;
	@%p3 bra 	$L__BB3_4;
$L__BB3_5:
	add.s32 	%r16, %r16, 1;
	setp.ne.s32 	%p4, %r16, %r6;
	@%p4 bra 	$L__BB3_2;
$L__BB3_6:
	ret;

}
	// .globl	_Z12find_minedgePiS_S_S_iP4Edgei
.visible .entry _Z12find_minedgePiS_S_S_iP4Edgei(
	.param .u64 .ptr .align 1 _Z12find_minedgePiS_S_S_iP4Edgei_param_0,
	.param .u64 .ptr .align 1 _Z12find_minedgePiS_S_S_iP4Edgei_param_1,
	.param .u64 .ptr .align 1 _Z12find_minedgePiS_S_S_iP4Edgei_param_2,
	.param .u64 .ptr .align 1 _Z12find_minedgePiS_S_S_iP4Edgei_param_3,
	.param .u32 _Z12find_minedgePiS_S_S_iP4Edgei_param_4,
	.param .u64 .ptr .align 1 _Z12find_minedgePiS_S_S_iP4Edgei_param_5,
	.param .u32 _Z12find_minedgePiS_S_S_iP4Edgei_param_6
)
{
	.reg .pred 	%p<41>;
	.reg .b32 	%r<200>;
	.reg .b64 	%rd<26>;

	ld.param.u64 	%rd3, [_Z12find_minedgePiS_S_S_iP4Edgei_param_0];
	ld.param.u64 	%rd4, [_Z12find_minedgePiS_S_S_iP4Edgei_param_1];
	ld.param.u64 	%rd5, [_Z12find_minedgePiS_S_S_iP4Edgei_param_2];
	ld.param.u64 	%rd7, [_Z12find_minedgePiS_S_S_iP4Edgei_param_3];
	ld.param.u32 	%r50, [_Z12find_minedgePiS_S_S_iP4Edgei_param_4];
	ld.param.u64 	%rd6, [_Z12find_minedgePiS_S_S_iP4Edgei_param_5];
	ld.param.u32 	%r51, [_Z12find_minedgePiS_S_S_iP4Edgei_param_6];
	cvta.to.global.u64 	%rd1, %rd7;
	mov.u32 	%r52, %ctaid.x;
	mov.u32 	%r53, %ntid.x;
	mov.u32 	%r54, %tid.x;
	add.s32 	%r55, %r51, %r52;
	mad.lo.s32 	%r1, %r55, %r53, %r54;
	setp.ge.s32 	%p1, %r1, %r50;
	@%p1 bra 	$L__BB4_16;
	cvta.to.global.u64 	%rd8, %rd4;
	cvta.to.global.u64 	%rd9, %rd3;
	mul.wide.s32 	%rd10, %r1, 4;
	add.s64 	%rd2, %rd9, %rd10;
	add.s64 	%rd11, %rd8, %rd10;
	ld.global.u32 	%r2, [%rd11];
	setp.lt.s32 	%p2, %r2, 1;
	mov.b32 	%r199, -1;
	mov.b32 	%r198, 2147483647;
	@%p2 bra 	$L__BB4_14;
	ld.global.u32 	%r181, [%rd2];
	add.s32 	%r61, %r2, %r181;
	add.s32 	%r62, %r181, 1;
	max.s32 	%r63, %r61, %r62;
	sub.s32 	%r4, %r63, %r181;
	and.b32  	%r5, %r4, 15;
	sub.s32 	%r64, %r181, %r63;
	setp.gt.u32 	%p3, %r64, -16;
	mov.b32 	%r198, 2147483647;
	mov.b32 	%r199, -1;
	@%p3 bra 	$L__BB4_5;
	and.b32  	%r67, %r4, -16;
	neg.s32 	%r175, %r67;
	mov.b32 	%r198, 2147483647;
	mov.b32 	%r199, -1;
$L__BB4_4:
	.pragma "nounroll";
	mul.wide.s32 	%rd12, %r181, 4;
	add.s64 	%rd13, %rd1, %rd12;
	ld.global.u32 	%r68, [%rd13];
	setp.lt.s32 	%p4, %r68, %r198;
	min.s32 	%r69, %r68, %r198;
	selp.b32 	%r70, %r181, %r199, %p4;
	ld.global.u32 	%r71, [%rd13+4];
	setp.lt.s32 	%p5, %r71, %r69;
	min.s32 	%r72, %r71, %r69;
	add.s32 	%r73, %r181, 1;
	selp.b32 	%r74, %r73, %r70, %p5;
	ld.global.u32 	%r75, [%rd13+8];
	setp.lt.s32 	%p6, %r75, %r72;
	min.s32 	%r76, %r75, %r72;
	add.s32 	%r77, %r181, 2;
	selp.b32 	%r78, %r77, %r74, %p6;
	ld.global.u32 	%r79, [%rd13+12];
	setp.lt.s32 	%p7, %r79, %r76;
	min.s32 	%r80, %r79, %r76;
	add.s32 	%r81, %r181, 3;
	selp.b32 	%r82, %r81, %r78, %p7;
	ld.global.u32 	%r83, [%rd13+16];
	setp.lt.s32 	%p8, %r83, %r80;
	min.s32 	%r84, %r83, %r80;
	add.s32 	%r85, %r181, 4;
	selp.b32 	%r86, %r85, %r82, %p8;
	ld.global.u32 	%r87, [%rd13+20];
	setp.lt.s32 	%p9, %r87, %r84;
	min.s32 	%r88, %r87, %r84;
	add.s32 	%r89, %r181, 5;
	selp.b32 	%r90, %r89, %r86, %p9;
	ld.global.u32 	%r91, [%rd13+24];
	setp.lt.s32 	%p10, %r91, %r88;
	min.s32 	%r92, %r91, %r88;
	add.s32 	%r93, %r181, 6;
	selp.b32 	%r94, %r93, %r90, %p10;
	ld.global.u32 	%r95, [%rd13+28];
	setp.lt.s32 	%p11, %r95, %r92;
	min.s32 	%r96, %r95, %r92;
	add.s32 	%r97, %r181, 7;
	selp.b32 	%r98, %r97, %r94, %p11;
	ld.global.u32 	%r99, [%rd13+32];
	setp.lt.s32 	%p12, %r99, %r96;
	min.s32 	%r100, %r99, %r96;
	add.s32 	%r101, %r181, 8;
	selp.b32 	%r102, %r101, %r98, %p12;
	ld.global.u32 	%r103, [%rd13+36];
	setp.lt.s32 	%p13, %r103, %r100;
	min.s32 	%r104, %r103, %r100;
	add.s32 	%r105, %r181, 9;
	selp.b32 	%r106, %r105, %r102, %p13;
	ld.global.u32 	%r107, [%rd13+40];
	setp.lt.s32 	%p14, %r107, %r104;
	min.s32 	%r108, %r107, %r104;
	add.s32 	%r109, %r181, 10;
	selp.b32 	%r110, %r109, %r106, %p14;
	ld.global.u32 	%r111, [%rd13+44];
	setp.lt.s32 	%p15, %r111, %r108;
	min.s32 	%r112, %r111, %r108;
	add.s32 	%r113, %r181, 11;
	selp.b32 	%r114, %r113, %r110, %p15;
	ld.global.u32 	%r115, [%rd13+48];
	setp.lt.s32 	%p16, %r115, %r112;
	min.s32 	%r116, %r115, %r112;
	add.s32 	%r117, %r181, 12;
	selp.b32 	%r118, %r117, %r114, %p16;
	ld.global.u32 	%r119, [%rd13+52];
	setp.lt.s32 	%p17, %r119, %r116;
	min.s32 	%r120, %r119, %r116;
	add.s32 	%r121, %r181, 13;
	selp.b32 	%r122, %r121, %r118, %p17;
	ld.global.u32 	%r123, [%rd13+56];
	setp.lt.s32 	%p18, %r123, %r120;
	min.s32 	%r124, %r123, %r120;
	add.s32 	%r125, %r181, 14;
	selp.b32 	%r126, %r125, %r122, %p18;
	ld.global.u32 	%r127, [%rd13+60];
	setp.lt.s32 	%p19, %r127, %r124;
	min.s32 	%r198, %r127, %r124;
	add.s32 	%r128, %r181, 15;
	selp.b32 	%r199, %r128, %r126, %p19;
	add.s32 	%r181, %r181, 16;
	add.s32 	%r175, %r175, 16;
	setp.ne.s32 	%p20, %r175, 0;
	@%p20 bra 	$L__BB4_4;
$L__BB4_5:
	setp.eq.s32 	%p21, %r5, 0;
	@%p21 bra 	$L__BB4_14;
	and.b32  	%r21, %r4, 7;
	setp.lt.u32 	%p22, %r5, 8;
	@%p22 bra 	$L__BB4_8;
	mul.wide.s32 	%rd14, %r181, 4;
	add.s64 	%rd15, %rd1, %rd14;
	ld.global.u32 	%r130, [%rd15];
	setp.lt.s32 	%p23, %r130, %r198;
	min.s32 	%r131, %r130, %r198;
	selp.b32 	%r132, %r181, %r199, %p23;
	add.s32 	%r133, %r181, 1;
	ld.global.u32 	%r134, [%rd15+4];
	setp.lt.s32 	%p24, %r134, %r131;
	min.s32 	%r135, %r134, %r131;
	selp.b32 	%r136, %r133, %r132, %p24;
	add.s32 	%r137, %r181, 2;
	ld.global.u32 	%r138, [%rd15+8];
	setp.lt.s32 	%p25, %r138, %r135;
	min.s32 	%r139, %r138, %r135;
	selp.b32 	%r140, %r137, %r136, %p25;
	add.s32 	%r141, %r181, 3;
	ld.global.u32 	%r142, [%rd15+12];
	setp.lt.s32 	%p26, %r142, %r139;
	min.s32 	%r143, %r142, %r139;
	selp.b32 	%r144, %r141, %r140, %p26;
	add.s32 	%r145, %r181, 4;
	ld.global.u32 	%r146, [%rd15+16];
	setp.lt.s32 	%p27, %r146, %r143;
	min.s32 	%r147, %r146, %r143;
	selp.b32 	%r148, %r145, %r144, %p27;
	add.s32 	%r149, %r181, 5;
	ld.global.u32 	%r150, [%rd15+20];
	setp.lt.s32 	%p28, %r150, %r147;
	min.s32 	%r151, %r150, %r147;
	selp.b32 	%r152, %r149, %r148, %p28;
	add.s32 	%r153, %r181, 6;
	ld.global.u32 	%r154, [%rd15+24];
	setp.lt.s32 	%p29, %r154, %r151;
	min.s32 	%r155, %r154, %r151;
	selp.b32 	%r156, %r153, %r152, %p29;
	add.s32 	%r157, %r181, 7;
	ld.global.u32 	%r158, [%rd15+28];
	setp.lt.s32 	%p30, %r158, %r155;
	min.s32 	%r198, %r158, %r155;
	selp.b32 	%r199, %r157, %r156, %p30;
	add.s32 	%r181, %r181, 8;
$L__BB4_8:
	setp.eq.s32 	%p31, %r21, 0;
	@%p31 bra 	$L__BB4_14;
	and.b32  	%r30, %r4, 3;
	setp.lt.u32 	%p32, %r21, 4;
	@%p32 bra 	$L__BB4_11;
	mul.wide.s32 	%rd16, %r181, 4;
	add.s64 	%rd17, %rd1, %rd16;
	ld.global.u32 	%r160, [%rd17];
	setp.lt.s32 	%p33, %r160, %r198;
	min.s32 	%r161, %r160, %r198;
	selp.b32 	%r162, %r181, %r199, %p33;
	add.s32 	%r163, %r181, 1;
	ld.global.u32 	%r164, [%rd17+4];
	setp.lt.s32 	%p34, %r164, %r161;
	min.s32 	%r165, %r164, %r161;
	selp.b32 	%r166, %r163, %r162, %p34;
	add.s32 	%r167, %r181, 2;
	ld.global.u32 	%r168, [%rd17+8];
	setp.lt.s32 	%p35, %r168, %r165;
	min.s32 	%r169, %r168, %r165;
	selp.b32 	%r170, %r167, %r166, %p35;
	add.s32 	%r171, %r181, 3;
	ld.global.u32 	%r172, [%rd17+12];
	setp.lt.s32 	%p36, %r172, %r169;
	min.s32 	%r198, %r172, %r169;
	selp.b32 	%r199, %r171, %r170, %p36;
	add.s32 	%r181, %r181, 4;
$L__BB4_11:
	setp.eq.s32 	%p37, %r30, 0;
	@%p37 bra 	$L__BB4_14;
	neg.s32 	%r194, %r30;
$L__BB4_13:
	.pragma "nounroll";
	mul.wide.s32 	%rd18, %r181, 4;
	add.s64 	%rd19, %rd1, %rd18;
	ld.global.u32 	%r173, [%rd19];
	setp.lt.s32 	%p38, %r173, %r198;
	min.s32 	%r198, %r173, %r198;
	selp.b32 	%r199, %r181, %r199, %p38;
	add.s32 	%r181, %r181, 1;
	add.s32 	%r194, %r194, 1;
	setp.ne.s32 	%p39, %r194, 0;
	@%p39 bra 	$L__BB4_13;
$L__BB4_14:
	setp.eq.s32 	%p40, %r199, -1;
	@%p40 bra 	$L__BB4_16;
	cvta.to.global.u64 	%rd20, %rd6;
	mul.wide.s32 	%rd21, %r1, 12;
	add.s64 	%rd22, %rd20, %rd21;
	st.global.u32 	[%rd22], %r1;
	cvta.to.global.u64 	%rd23, %rd5;
	mul.wide.s32 	%rd24, %r199, 4;
	add.s64 	%rd25, %rd23, %rd24;
	ld.global.u32 	%r174, [%rd25];
	st.global.u32 	[%rd22+4], %r174;
	st.global.u32 	[%rd22+8], %r198;
$L__BB4_16:
	ret;

}
	// .globl	_Z10removeEdgeiP4EdgeiPl
.visible .entry _Z10removeEdgeiP4EdgeiPl(
	.param .u32 _Z10removeEdgeiP4EdgeiPl_param_0,
	.param .u64 .ptr .align 1 _Z10removeEdgeiP4EdgeiPl_param_1,
	.param .u32 _Z10removeEdgeiP4EdgeiPl_param_2,
	.param .u64 .ptr .align 1 _Z10removeEdgeiP4EdgeiPl_param_3
)
{
	.reg .pred 	%p<29>;
	.reg .b32 	%r<59>;
	.reg .b64 	%rd<22>;

	ld.param.u32 	%r20, [_Z10removeEdgeiP4EdgeiPl_param_0];
	ld.param.u64 	%rd11, [_Z10removeEdgeiP4EdgeiPl_param_1];
	ld.param.u32 	%r21, [_Z10removeEdgeiP4EdgeiPl_param_2];
	ld.param.u64 	%rd10, [_Z10removeEdgeiP4EdgeiPl_param_3];
	cvta.to.global.u64 	%rd1, %rd11;
	mov.u32 	%r22, %ctaid.x;
	mov.u32 	%r23, %ntid.x;
	mov.u32 	%r24, %tid.x;
	add.s32 	%r25, %r21, %r22;
	mad.lo.s32 	%r1, %r25, %r23, %r24;
	setp.ge.s32 	%p1, %r1, %r20;
	@%p1 bra 	$L__BB5_26;
	setp.lt.s32 	%p2, %r20, 1;
	@%p2 bra 	$L__BB5_23;
	mul.wide.s32 	%rd12, %r1, 12;
	add.s64 	%rd13, %rd1, %rd12;
	add.s64 	%rd2, %rd13, 4;
	and.b32  	%r2, %r20, 3;
	setp.lt.u32 	%p3, %r20, 4;
	mov.b32 	%r57, 0;
	@%p3 bra 	$L__BB5_17;
	and.b32  	%r57, %r20, 2147483644;
	neg.s32 	%r53, %r57;
	add.s64 	%rd20, %rd1, 24;
$L__BB5_4:
	ld.global.u32 	%r6, [%rd20+-24];
	ld.global.u32 	%r54, [%rd2];
	setp.ne.s32 	%p4, %r6, %r54;
	@%p4 bra 	$L__BB5_7;
	ld.global.u32 	%r27, [%rd20+-20];
	ld.global.u32 	%r28, [%rd2+-4];
	setp.ne.s32 	%p5, %r27, %r28;
	setp.le.s32 	%p6, %r28, %r6;
	or.pred  	%p7, %p5, %p6;
	mov.u32 	%r54, %r6;
	@%p7 bra 	$L__BB5_7;
	mov.b32 	%r29, -1;
	st.global.u32 	[%rd20+-24], %r29;
	st.global.u32 	[%rd20+-20], %r29;
	mov.b32 	%r30, 0;
	st.global.u32 	[%rd20+-16], %r30;
	ld.global.u32 	%r54, [%rd2];
$L__BB5_7:
	ld.global.u32 	%r31, [%rd20+-12];
	setp.ne.s32 	%p8, %r31, %r54;
	@%p8 bra 	$L__BB5_10;
	ld.global.u32 	%r32, [%rd20+-8];
	ld.global.u32 	%r33, [%rd2+-4];
	setp.ne.s32 	%p9, %r32, %r33;
	setp.le.s32 	%p10, %r33, %r54;
	or.pred  	%p11, %p9, %p10;
	@%p11 bra 	$L__BB5_10;
	mov.b32 	%r34, -1;
	st.global.u32 	[%rd20+-12], %r34;
	st.global.u32 	[%rd20+-8], %r34;
	mov.b32 	%r35, 0;
	st.global.u32 	[%rd20+-4], %r35;
	ld.global.u32 	%r54, [%rd2];
$L__BB5_10:
	ld.global.u32 	%r36, [%rd20];
	setp.ne.s32 	%p12, %r36, %r54;
	@%p12 bra 	$L__BB5_13;
	ld.global.u32 	%r37, [%rd20+4];
	ld.global.u32 	%r38, [%rd2+-4];
	setp.ne.s32 	%p13, %r37, %r38;
	setp.le.s32 	%p14, %r38, %r54;
	or.pred  	%p15, %p13, %p14;
	@%p15 bra 	$L__BB5_13;
	mov.b32 	%r39, -1;
	st.global.u32 	[%rd20], %r39;
	st.global.u32 	[%rd20+4], %r39;
	mov.b32 	%r40, 0;
	st.global.u32 	[%rd20+8], %r40;
	ld.global.u32 	%r54, [%rd2];
$L__BB5_13:
	ld.global.u32 	%r41, [%rd20+12];
	setp.ne.s32 	%p16, %r41, %r54;
	@%p16 bra 	$L__BB5_16;
	ld.global.u32 	%r42, [%rd20+16];
	ld.global.u32 	%r43, [%rd2+-4];
	setp.ne.s32 	%p17, %r42, %r43;
	setp.le.s32 	%p18, %r43, %r54;
	or.pred  	%p19, %p17, %p18;
	@%p19 bra 	$L__BB5_16;
	mov.b32 	%r44, -1;
	st.global.u32 	[%rd20+12], %r44;
	st.global.u32 	[%rd20+16], %r44;
	mov.b32 	%r45, 0;
	st.global.u32 	[%rd20+20], %r45;
$L__BB5_16:
	add.s32 	%r53, %r53, 4;
	add.s64 	%rd20, %rd20, 48;
	setp.ne.s32 	%p20, %r53, 0;
	@%p20 bra 	$L__BB5_4;
$L__BB5_17:
	setp.eq.s32 	%p21, %r2, 0;
	@%p21 bra 	$L__BB5_23;
	mul.wide.u32 	%rd14, %r57, 12;
	add.s64 	%rd15, %rd14, %rd1;
	add.s64 	%rd21, %rd15, 4;
	neg.s32 	%r58, %r2;
$L__BB5_19:
	.pragma "nounroll";
	ld.global.u32 	%r18, [%rd21+-4];
	ld.global.u32 	%r46, [%rd2];
	setp.ne.s32 	%p22, %r18, %r46;
	@%p22 bra 	$L__BB5_22;
	ld.global.u32 	%r47, [%rd21];
	ld.global.u32 	%r48, [%rd2+-4];
	setp.ne.s32 	%p23, %r47, %r48;
	setp.le.s32 	%p24, %r47, %r18;
	or.pred  	%p25, %p23, %p24;
	@%p25 bra 	$L__BB5_22;
	mov.b32 	%r49, -1;
	st.global.u32 	[%rd21+-4], %r49;
	st.global.u32 	[%rd21], %r49;
	mov.b32 	%r50, 0;
	st.global.u32 	[%rd21+4], %r50;
$L__BB5_22:
	add.s64 	%rd21, %rd21, 12;
	add.s32 	%r58, %r58, 1;
	setp.ne.s32 	%p26, %r58, 0;
	@%p26 bra 	$L__BB5_19;
$L__BB5_23:
	mul.wide.s32 	%rd16, %r1, 12;
	add.s64 	%rd9, %rd1, %rd16;
	ld.global.u32 	%r51, [%rd9];
	setp.eq.s32 	%p27, %r51, -1;
	@%p27 bra 	$L__BB5_26;
	ld.global.u32 	%r52, [%rd9+4];
	setp.eq.s32 	%p28, %r52, -1;
	@%p28 bra 	$L__BB5_26;
	ld.global.s32 	%rd17, [%rd9+8];
	cvta.to.global.u64 	%rd18, %rd10;
	atom.global.add.u64 	%rd19, [%rd18], %rd17;
$L__BB5_26:
	ret;

}
	// .globl	_Z13markComponentiP4EdgePiiS1_
.visible .entry _Z13markComponentiP4EdgePiiS1_(
	.param .u32 _Z13markComponentiP4EdgePiiS1__param_0,
	.param .u64 .ptr .align 1 _Z13markComponentiP4EdgePiiS1__param_1,
	.param .u64 .ptr .align 1 _Z13markComponentiP4EdgePiiS1__param_2,
	.param .u32 _Z13markComponentiP4EdgePiiS1__param_3,
	.param .u64 .ptr .align 1 _Z13markComponentiP4EdgePiiS1__param_4
)
{
	.reg .pred 	%p<5>;
	.reg .b32 	%r<16>;
	.reg .b64 	%rd<15>;

	ld.param.u32 	%r6, [_Z13markComponentiP4EdgePiiS1__param_0];
	ld.param.u64 	%rd4, [_Z13markComponentiP4EdgePiiS1__param_1];
	ld.param.u64 	%rd6, [_Z13markComponentiP4EdgePiiS1__param_2];
	ld.param.u32 	%r7, [_Z13markComponentiP4EdgePiiS1__param_3];
	ld.param.u64 	%rd5, [_Z13markComponentiP4EdgePiiS1__param_4];
	cvta.to.global.u64 	%rd1, %rd6;
	mov.u32 	%r8, %ctaid.x;
	mov.u32 	%r9, %ntid.x;
	mov.u32 	%r10, %tid.x;
	add.s32 	%r11, %r7, %r8;
	mad.lo.s32 	%r1, %r11, %r9, %r10;
	setp.ge.s32 	%p1, %r1, %r6;
	@%p1 bra 	$L__BB6_7;
	cvta.to.global.u64 	%rd7, %rd4;
	mul.wide.s32 	%rd8, %r1, 12;
	add.s64 	%rd2, %rd7, %rd8;
	ld.global.u32 	%r12, [%rd2];
	setp.eq.s32 	%p2, %r12, -1;
	@%p2 bra 	$L__BB6_5;
	ld.global.u32 	%r15, [%rd2+4];
$L__BB6_3:
	mul.wide.s32 	%rd9, %r1, 4;
	add.s64 	%rd3, %rd1, %rd9;
	ld.global.u32 	%r13, [%rd3];
	mul.wide.s32 	%rd10, %r15, 4;
	add.s64 	%rd11, %rd1, %rd10;
	ld.global.u32 	%r5, [%rd11];
	setp.eq.s32 	%p4, %r13, %r5;
	@%p4 bra 	$L__BB6_7;
	st.global.u32 	[%rd3], %r5;
	cvta.to.global.u64 	%rd12, %rd5;
	mov.b32 	%r14, 1;
	st.global.u32 	[%rd12], %r14;
	bra.uni 	$L__BB6_7;
$L__BB6_5:
	ld.global.u32 	%r15, [%rd2+4];
	setp.ne.s32 	%p3, %r15, -1;
	@%p3 bra 	$L__BB6_3;
	mul.wide.s32 	%rd13, %r1, 4;
	add.s64 	%rd14, %rd1, %rd13;
	st.global.u32 	[%rd14], %r1;
$L__BB6_7:
	ret;

}
	// .globl	_Z15mark_newverticeiPiiS_
.visible .entry _Z15mark_newverticeiPiiS_(
	.param .u32 _Z15mark_newverticeiPiiS__param_0,
	.param .u64 .ptr .align 1 _Z15mark_newverticeiPiiS__param_1,
	.param .u32 _Z15mark_newverticeiPiiS__param_2,
	.param .u64 .ptr .align 1 _Z15mark_newverticeiPiiS__param_3
)
{
	.reg .pred 	%p<2>;
	.reg .b32 	%r<10>;
	.reg .b64 	%rd<9>;

	ld.param.u32 	%r2, [_Z15mark_newverticeiPiiS__param_0];
	ld.param.u64 	%rd1, [_Z15mark_newverticeiPiiS__param_1];
	ld.param.u32 	%r3, [_Z15mark_newverticeiPiiS__param_2];
	ld.param.u64 	%rd2, [_Z15mark_newverticeiPiiS__param_3];
	mov.u32 	%r4, %ctaid.x;
	mov.u32 	%r5, %ntid.x;
	mov.u32 	%r6, %tid.x;
	add.s32 	%r7, %r3, %r4;
	mad.lo.s32 	%r1, %r7, %r5, %r6;
	setp.ge.s32 	%p1, %r1, %r2;
	@%p1 bra 	$L__BB7_2;
	cvta.to.global.u64 	%rd3, %rd1;
	cvta.to.global.u64 	%rd4, %rd2;
	mul.wide.s32 	%rd5, %r1, 4;
	add.s64 	%rd6, %rd3, %rd5;
	ld.global.u32 	%r8, [%rd6];
	mul.wide.s32 	%rd7, %r8, 4;
	add.s64 	%rd8, %rd4, %rd7;
	mov.b32 	%r9, 1;
	st.global.u32 	[%rd8], %r9;
$L__BB7_2:
	ret;

}
	// .globl	_Z10prefix_sumPiiS_
.visible .entry _Z10prefix_sumPiiS_(
	.param .u64 .ptr .align 1 _Z10prefix_sumPiiS__param_0,
	.param .u32 _Z10prefix_sumPiiS__param_1,
	.param .u64 .ptr .align 1 _Z10prefix_sumPiiS__param_2
)
{
	.reg .pred 	%p<7>;
	.reg .b32 	%r<21>;
	.reg .b64 	%rd<11>;

	ld.param.u64 	%rd4, [_Z10prefix_sumPiiS__param_0];
	ld.param.u32 	%r10, [_Z10prefix_sumPiiS__param_1];
	ld.param.u64 	%rd3, [_Z10prefix_sumPiiS__param_2];
	cvta.to.global.u64 	%rd1, %rd4;
	mov.u32 	%r1, %ctaid.x;
	mov.u32 	%r2, %ntid.x;
	mov.u32 	%r3, %tid.x;
	mad.lo.s32 	%r4, %r1, %r2, %r3;
	setp.ge.s32 	%p1, %r4, %r10;
	@%p1 bra 	$L__BB8_10;
	setp.lt.u32 	%p2, %r2, 2;
	mul.wide.u32 	%rd5, %r4, 4;
	add.s64 	%rd2, %rd1, %rd5;
	@%p2 bra 	$L__BB8_8;
	mov.b32 	%r18, 1;
$L__BB8_3:
	setp.lt.u32 	%p3, %r3, %r18;
	@%p3 bra 	$L__BB8_5;
	sub.s32 	%r13, %r4, %r18;
	mul.wide.u32 	%rd6, %r13, 4;
	add.s64 	%rd7, %rd1, %rd6;
	ld.global.u32 	%r20, [%rd7];
$L__BB8_5:
	setp.lt.u32 	%p4, %r3, %r18;
	bar.sync 	0;
	@%p4 bra 	$L__BB8_7;
	ld.global.u32 	%r14, [%rd2];
	add.s32 	%r15, %r14, %r20;
	st.global.u32 	[%rd2], %r15;
$L__BB8_7:
	bar.sync 	0;
	shl.b32 	%r18, %r18, 1;
	setp.lt.u32 	%p5, %r18, %r2;
	@%p5 bra 	$L__BB8_3;
$L__BB8_8:
	add.s32 	%r16, %r2, -1;
	setp.ne.s32 	%p6, %r3, %r16;
	@%p6 bra 	$L__BB8_10;
	ld.global.u32 	%r17, [%rd2];
	cvta.to.global.u64 	%rd8, %rd3;
	mul.wide.u32 	%rd9, %r1, 4;
	add.s64 	%rd10, %rd8, %rd9;
	st.global.u32 	[%rd10], %r17;
$L__BB8_10:
	ret;

}
	// .globl	_Z11fix_prefsumPiiS_
.visible .entry _Z11fix_prefsumPiiS_(
	.param .u64 .ptr .align 1 _Z11fix_prefsumPiiS__param_0,
	.param .u32 _Z11fix_prefsumPiiS__param_1,
	.param .u64 .ptr .align 1 _Z11fix_prefsumPiiS__param_2
)
{
	.reg .pred 	%p<8>;
	.reg .b32 	%r<42>;
	.reg .b64 	%rd<20>;

	ld.param.u64 	%rd6, [_Z11fix_prefsumPiiS__param_0];
	ld.param.u32 	%r20, [_Z11fix_prefsumPiiS__param_1];
	ld.param.u64 	%rd7, [_Z11fix_prefsumPiiS__param_2];
	cvta.to.global.u64 	%rd1, %rd7;
	mov.u32 	%r39, %ctaid.x;
	mov.u32 	%r21, %ntid.x;
	mov.u32 	%r22, %tid.x;
	mad.lo.s32 	%r2, %r39, %r21, %r22;
	setp.ge.s32 	%p1, %r2, %r20;
	setp.eq.s32 	%p2, %r39, 0;
	or.pred  	%p3, %p1, %p2;
	@%p3 bra 	$L__BB9_7;
	cvta.to.global.u64 	%rd8, %rd6;
	mul.wide.s32 	%rd9, %r2, 4;
	add.s64 	%rd2, %rd8, %rd9;
	ld.global.u32 	%r38, [%rd2];
	add.s32 	%r4, %r39, -1;
	and.b32  	%r5, %r39, 3;
	setp.eq.s32 	%p4, %r5, 0;
	@%p4 bra 	$L__BB9_4;
	neg.s32 	%r35, %r5;
	mov.u32 	%r36, %r4;
$L__BB9_3:
	.pragma "nounroll";
	mov.u32 	%r39, %r36;
	mul.wide.u32 	%rd10, %r39, 4;
	add.s64 	%rd11, %rd1, %rd10;
	ld.global.u32 	%r23, [%rd11];
	add.s32 	%r38, %r23, %r38;
	st.global.u32 	[%rd2], %r38;
	add.s32 	%r36, %r39, -1;
	add.s32 	%r35, %r35, 1;
	setp.ne.s32 	%p5, %r35, 0;
	@%p5 bra 	$L__BB9_3;
$L__BB9_4:
	setp.lt.u32 	%p6, %r4, 3;
	@%p6 bra 	$L__BB9_7;
	add.s32 	%r40, %r39, 4;
	add.s32 	%r24, %r39, -1;
	mul.wide.u32 	%rd12, %r24, 4;
	add.s64 	%rd19, %rd1, %rd12;
$L__BB9_6:
	ld.global.u32 	%r25, [%rd19];
	add.s32 	%r26, %r25, %r38;
	st.global.u32 	[%rd2], %r26;
	add.s32 	%r27, %r40, -6;
	mul.wide.u32 	%rd13, %r27, 4;
	add.s64 	%rd14, %rd1, %rd13;
	ld.global.u32 	%r28, [%rd14];
	add.s32 	%r29, %r28, %r26;
	st.global.u32 	[%rd2], %r29;
	add.s32 	%r30, %r40, -7;
	mul.wide.u32 	%rd15, %r30, 4;
	add.s64 	%rd16, %rd1, %rd15;
	ld.global.u32 	%r31, [%rd16];
	add.s32 	%r32, %r31, %r29;
	st.global.u32 	[%rd2], %r32;
	add.s32 	%r33, %r40, -8;
	mul.wide.u32 	%rd17, %r33, 4;
	add.s64 	%rd18, %rd1, %rd17;
	ld.global.u32 	%r34, [%rd18];
	add.s32 	%r38, %r34, %r32;
	st.global.u32 	[%rd2], %r38;
	add.s32 	%r40, %r40, -4;
	add.s64 	%rd19, %rd19, -16;
	setp.gt.s32 	%p7, %r40, 4;
	@%p7 bra 	$L__BB9_6;
$L__BB9_7:
	ret;

}
	// .globl	_Z5shiftPiiS_
.visible .entry _Z5shiftPiiS_(
	.param .u64 .ptr .align 1 _Z5shiftPiiS__param_0,
	.param .u32 _Z5shiftPiiS__param_1,
	.param .u64 .ptr .align 1 _Z5shiftPiiS__param_2
)
{
	.reg .pred 	%p<4>;
	.reg .b32 	%r<8>;
	.reg .b64 	%rd<9>;

	ld.param.u64 	%rd1, [_Z5shiftPiiS__param_0];
	ld.param.u32 	%r2, [_Z5shiftPiiS__param_1];
	ld.param.u64 	%rd2, [_Z5shiftPiiS__param_2];
	mov.u32 	%r3, %ctaid.x;
	mov.u32 	%r4, %ntid.x;
	mov.u32 	%r5, %tid.x;
	mad.lo.s32 	%r1, %r3, %r4, %r5;
	setp.ge.s32 	%p1, %r1, %r2;
	setp.lt.s32 	%p2, %r1, 1;
	or.pred  	%p3, %p2, %p1;
	@%p3 bra 	$L__BB10_2;
	cvta.to.global.u64 	%rd3, %rd1;
	cvta.to.global.u64 	%rd4, %rd2;
	add.s32 	%r6, %r1, -1;
	mul.wide.u32 	%rd5, %r6, 4;
	add.s64 	%rd6, %rd3, %rd5;
	ld.global.u32 	%r7, [%rd6];
	mul.wide.u32 	%rd7, %r1, 4;
	add.s64 	%rd8, %rd4, %rd7;
	st.global.u32 	[%rd8], %r7;
$L__BB10_2:
	ret;

}
	// .globl	_Z13print_prefsumiPi
.visible .entry _Z13print_prefsumiPi(
	.param .u32 _Z13print_prefsumiPi_param_0,
	.param .u64 .ptr .align 1 _Z13print_prefsumiPi_param_1
)
{
	.local .align 8 .b8 	__local_depot11[8];
	.reg .b64 	%SP;
	.reg .b64 	%SPL;
	.reg .pred 	%p<10>;
	.reg .b32 	%r<110>;
	.reg .b64 	%rd<30>;

	mov.u64 	%SPL, __local_depot11;
	cvta.local.u64 	%SP, %SPL;
	ld.param.u32 	%r16, [_Z13print_prefsumiPi_param_0];
	ld.param.u64 	%rd9, [_Z13print_prefsumiPi_param_1];
	cvta.to.global.u64 	%rd1, %rd9;
	add.u64 	%rd10, %SP, 0;
	add.u64 	%rd2, %SPL, 0;
	setp.lt.s32 	%p1, %r16, 1;
	@%p1 bra 	$L__BB11_13;
	and.b32  	%r1, %r16, 15;
	setp.lt.u32 	%p2, %r16, 16;
	mov.b32 	%r107, 0;
	@%p2 bra 	$L__BB11_4;
	and.b32  	%r107, %r16, 2147483632;
	neg.s32 	%r105, %r107;
	add.s64 	%rd28, %rd1, 32;
	mov.u64 	%rd11, $str$1;
$L__BB11_3:
	.pragma "nounroll";
	ld.global.u32 	%r18, [%rd28+-32];
	st.local.u32 	[%rd2], %r18;
	cvta.global.u64 	%rd12, %rd11;
	{ // callseq 61, 0
	.param .b64 param0;
	st.param.b64 	[param0], %rd12;
	.param .b64 param1;
	st.param.b64 	[param1], %rd10;
	.param .b32 retval0;
	call.uni (retval0), 
	vprintf, 
	(
	param0, 
	param1
	);
	ld.param.b32 	%r19, [retval0];
	} // callseq 61
	ld.global.u32 	%r21, [%rd28+-28];
	st.local.u32 	[%rd2], %r21;
	{ // callseq 62, 0
	.param .b64 param0;
	st.param.b64 	[param0], %rd12;
	.param .b64 param1;
	st.param.b64 	[param1], %rd10;
	.param .b32 retval0;
	call.uni (retval0), 
	vprintf, 
	(
	param0, 
	param1
	);
	ld.param.b32 	%r22, [retval0];
	} // callseq 62
	ld.global.u32 	%r24, [%rd28+-24];
	st.local.u32 	[%rd2], %r24;
	{ // callseq 63, 0
	.param .b64 param0;
	st.param.b64 	[param0], %rd12;
	.param .b64 param1;
	st.param.b64 	[param1], %rd10;
	.param .b32 retval0;
	call.uni (retval0), 
	vprintf, 
	(
	param0, 
	param1
	);
	ld.param.b32 	%r25, [retval0];
	} // callseq 63
	ld.global.u32 	%r27, [%rd28+-20];
	st.local.u32 	[%rd2], %r27;
	{ // callseq 64, 0
	.param .b64 param0;
	st.param.b64 	[param0], %rd12;
	.param .b64 param1;
	st.param.b64 	[param1], %rd10;
	.param .b32 retval0;
	call.uni (retval0), 
	vprintf, 
	(
	param0, 
	param1
	);
	ld.param.b32 	%r28, [retval0];
	} // callseq 64
	ld.global.u32 	%r30, [%rd28+-16];
	st.local.u32 	[%rd2], %r30;
	{ // callseq 65, 0
	.param .b64 param0;
	st.param.b64 	[param0], %rd12;
	.param .b64 param1;
	st.param.b64 	[param1], %rd10;
	.param .b32 retval0;
	call.uni (retval0), 
	vprintf, 
	(
	param0, 
	param1
	);
	ld.param.b32 	%r31, [retval0];
	} // callseq 65
	ld.global.u32 	%r33, [%rd28+-12];
	st.local.u32 	[%rd2], %r33;
	{ // callseq 66, 0
	.param .b64 param0;
	st.param.b64 	[param0], %rd12;
	.param .b64 param1;
	st.param.b64 	[param1], %rd10;
	.param .b32 retval0;
	call.uni (retval0), 
	vprintf, 
	(
	param0, 
	param1
	);
	ld.param.b32 	%r34, [retval0];
	} // callseq 66
	ld.global.u32 	%r36, [%rd28+-8];
	st.local.u32 	[%rd2], %r36;
	{ // callseq 67, 0
	.param .b64 param0;
	st.param.b64 	[param0], %rd12;
	.param .b64 param1;
	st.param.b64 	[param1], %rd10;
	.param .b32 retval0;
	call.uni (retval0), 
	vprintf, 
	(
	param0, 
	param1
	);
	ld.param.b32 	%r37, [retval0];
	} // callseq 67
	ld.global.u32 	%r39, [%rd28+-4];
	st.local.u32 	[%rd2], %r39;
	{ // callseq 68, 0
	.param .b64 param0;
	st.param.b64 	[param0], %rd12;
	.param .b64 param1;
	st.param.b64 	[param1], %rd10;
	.param .b32 retval0;
	call.uni (retval0), 
	vprintf, 
	(
	param0, 
	param1
	);
	ld.param.b32 	%r40, [retval0];
	} // callseq 68
	ld.global.u32 	%r42, [%rd28];
	st.local.u32 	[%rd2], %r42;
	{ // callseq 69, 0
	.param .b64 param0;
	st.param.b64 	[param0], %rd12;
	.param .b64 param1;
	st.param.b64 	[param1], %rd10;
	.param .b32 retval0;
	call.uni (retval0), 
	vprintf, 
	(
	param0, 
	param1
	);
	ld.param.b32 	%r43, [retval0];
	} // callseq 69
	ld.global.u32 	%r45, [%rd28+4];
	st.local.u32 	[%rd2], %r45;
	{ // callseq 70, 0
	.param .b64 param0;
	st.param.b64 	[param0], %rd12;
	.param .b64 param1;
	st.param.b64 	[param1], %rd10;
	.param .b32 retval0;
	call.uni (retval0), 
	vprintf, 
	(
	param0, 
	param1
	);
	ld.param.b32 	%r46, [retval0];
	} // callseq 70
	ld.global.u32 	%r48, [%rd28+8];
	st.local.u32 	[%rd2], %r48;
	{ // callseq 71, 0
	.param .b64 param0;
	st.param.b64 	[param0], %rd12;
	.param .b64 param1;
	st.param.b64 	[param1], %rd10;
	.param .b32 retval0;
	call.uni (retval0), 
	vprintf, 
	(
	param0, 
	param1
	);
	ld.param.b32 	%r49, [retval0];
	} // callseq 71
	ld.global.u32 	%r51, [%rd28+12];
	st.local.u32 	[%rd2], %r51;
	{ // callseq 72, 0
	.param .b64 param0;
	st.param.b64 	[param0], %rd12;
	.param .b64 param1;
	st.param.b64 	[param1], %rd10;
	.param .b32 retval0;
	call.uni (retval0), 
	vprintf, 
	(
	param0, 
	param1
	);
	ld.param.b32 	%r52, [retval0];
	} // callseq 72
	ld.global.u32 	%r54, [%rd28+16];
	st.local.u32 	[%rd2], %r54;
	{ // callseq 73, 0
	.param .b64 param0;
	st.param.b64 	[param0], %rd12;
	.param .b64 param1;
	st.param.b64 	[param1], %rd10;
	.param .b32 retval0;
	call.uni (retval0), 
	vprintf, 
	(
	param0, 
	param1
	);
	ld.param.b32 	%r55, [retval0];
	} // callseq 73
	ld.global.u32 	%r57, [%rd28+20];
	st.local.u32 	[%rd2], %r57;
	{ // callseq 74, 0
	.param .b64 param0;
	st.param.b64 	[param0], %rd12;
	.param .b64 param1;
	st.param.b64 	[param1], %rd10;
	.param .b32 retval0;
	call.uni (retval0), 
	vprintf, 
	(
	param0, 
	param1
	);
	ld.param.b32 	%r58, [retval0];
	} // callseq 74
	ld.global.u32 	%r60, [%rd28+24];
	st.local.u32 	[%rd2], %r60;
	{ // callseq 75, 0
	.param .b64 param0;
	st.param.b64 	[param0], %rd12;
	.param .b64 param1;
	st.param.b64 	[param1], %rd10;
	.param .b32 retval0;
	call.uni (retval0), 
	vprintf, 
	(
	param0, 
	param1
	);
	ld.param.b32 	%r61, [retval0];
	} // callseq 75
	ld.global.u32 	%r63, [%rd28+28];
	st.local.u32 	[%rd2], %r63;
	{ // callseq 76, 0
	.param .b64 param0;
	st.param.b64 	[param0], %rd12;
	.param .b64 param1;
	st.param.b64 	[param1], %rd10;
	.param .b32 retval0;
	call.uni (retval0), 
	vprintf, 
	(
	param0, 
	param1
	);
	ld.param.b32 	%r64, [retval0];
	} // callseq 76
	add.s32 	%r105, %r105, 16;
	add.s64 	%rd28, %rd28, 64;
	setp.ne.s32 	%p3, %r105, 0;
	@%p3 bra 	$L__BB11_3;
$L__BB11_4:
	setp.eq.s32 	%p4, %r1, 0;
	@%p4 bra 	$L__BB11_13;
	and.b32  	%r7, %r16, 7;
	setp.lt.u32 	%p5, %r1, 8;
	@%p5 bra 	$L__BB11_7;
	mul.wide.u32 	%rd14, %r107, 4;
	add.s64 	%rd15, %rd1, %rd14;
	ld.global.u32 	%r66, [%rd15];
	st.local.u32 	[%rd2], %r66;
	mov.u64 	%rd16, $str$1;
	cvta.global.u64 	%rd17, %rd16;
	{ // callseq 77, 0
	.param .b64 param0;
	st.param.b64 	[param0], %rd17;
	.param .b64 param1;
	st.param.b64 	[param1], %rd10;
	.param .b32 retval0;
	call.uni (retval0), 
	vprintf, 
	(
	param0, 
	param1
	);
	ld.param.b32 	%r67, [retval0];
	} // callseq 77
	ld.global.u32 	%r69, [%rd15+4];
	st.local.u32 	[%rd2], %r69;
	{ // callseq 78, 0
	.param .b64 param0;
	st.param.b64 	[param0], %rd17;
	.param .b64 param1;
	st.param.b64 	[param1], %rd10;
	.param .b32 retval0;
	call.uni (retval0), 
	vprintf, 
	(
	param0, 
	param1
	);
	ld.param.b32 	%r70, [retval0];
	} // callseq 78
	ld.global.u32 	%r72, [%rd15+8];
	st.local.u32 	[%rd2], %r72;
	{ // callseq 79, 0
	.param .b64 param0;
	st.param.b64 	[param0], %rd17;
	.param .b64 param1;
	st.param.b64 	[param1], %rd10;
	.param .b32 retval0;
	call.uni (retval0), 
	vprintf, 
	(
	param0, 
	param1
	);
	ld.param.b32 	%r73, [retval0];
	} // callseq 79
	ld.global.u32 	%r75, [%rd15+12];
	st.local.u32 	[%rd2], %r75;
	{ // callseq 80, 0
	.param .b64 param0;
	st.param.b64 	[param0], %rd17;
	.param .b64 param1;
	st.param.b64 	[param1], %rd10;
	.param .b32 retval0;
	call.uni (retval0), 
	vprintf, 
	(
	param0, 
	param1
	);
	ld.param.b32 	%r76, [retval0];
	} // callseq 80
	ld.global.u32 	%r78, [%rd15+16];
	st.local.u32 	[%rd2], %r78;
	{ // callseq 81, 0
	.param .b64 param0;
	st.param.b64 	[param0], %rd17;
	.param .b64 param1;
	st.param.b64 	[param1], %rd10;
	.param .b32 retval0;
	call.uni (retval0), 
	vprintf, 
	(
	param0, 
	param1
	);
	ld.param.b32 	%r79, [retval0];
	} // callseq 81
	ld.global.u32 	%r81, [%rd15+20];
	st.local.u32 	[%rd2], %r81;
	{ // callseq 82, 0
	.param .b64 param0;
	st.param.b64 	[param0], %rd17;
	.param .b64 param1;
	st.param.b64 	[param1], %rd10;
	.param .b32 retval0;
	call.uni (retval0), 
	vprintf, 
	(
	param0, 
	param1
	);
	ld.param.b32 	%r82, [retval0];
	} // callseq 82
	ld.global.u32 	%r84, [%rd15+24];
	st.local.u32 	[%rd2], %r84;
	{ // callseq 83, 0
	.param .b64 param0;
	st.param.b64 	[param0], %rd17;
	.param .b64 param1;
	st.param.b64 	[param1], %rd10;
	.param .b32 retval0;
	call.uni (retval0), 
	vprintf, 
	(
	param0, 
	param1
	);
	ld.param.b32 	%r85, [retval0];
	} // callseq 83
	ld.global.u32 	%r87, [%rd15+28];
	st.local.u32 	[%rd2], %r87;
	{ // callseq 84, 0
	.param .b64 param0;
	st.param.b64 	[param0], %rd17;
	.param .b64 param1;
	st.param.b64 	[param1], %rd10;
	.param .b32 retval0;
	call.uni (retval0), 
	vprintf, 
	(
	param0, 
	param1
	);
	ld.param.b32 	%r88, [retval0];
	} // callseq 84
	add.s32 	%r107, %r107, 8;
$L__BB11_7:
	setp.eq.s32 	%p6, %r7, 0;
	@%p6 bra 	$L__BB11_13;
	and.b32  	%r10, %r16, 3;
	setp.lt.u32 	%p7, %r7, 4;
	@%p7 bra 	$L__BB11_10;
	mul.wide.u32 	%rd19, %r107, 4;
	add.s64 	%rd20, %rd1, %rd19;
	ld.global.u32 	%r90, [%rd20];
	st.local.u32 	[%rd2], %r90;
	mov.u64 	%rd21, $str$1;
	cvta.global.u64 	%rd22, %rd21;
	{ // callseq 85, 0
	.param .b64 param0;
	st.param.b64 	[param0], %rd22;
	.param .b64 param1;
	st.param.b64 	[param1], %rd10;
	.param .b32 retval0;
	call.uni (retval0), 
	vprintf, 
	(
	param0, 
	param1
	);
	ld.param.b32 	%r91, [retval0];
	} // callseq 85
	ld.global.u32 	%r93, [%rd20+4];
	st.local.u32 	[%rd2], %r93;
	{ // callseq 86, 0
	.param .b64 param0;
	st.param.b64 	[param0], %rd22;
	.param .b64 param1;
	st.param.b64 	[param1], %rd10;
	.param .b32 retval0;
	call.uni (retval0), 
	vprintf, 
	(
	param0, 
	param1
	);
	ld.param.b32 	%r94, [retval0];
	} // callseq 86
	ld.global.u32 	%r96, [%rd20+8];
	st.local.u32 	[%rd2], %r96;
	{ // callseq 87, 0
	.param .b64 param0;
	st.param.b64 	[param0], %rd22;
	.param .b64 param1;
	st.param.b64 	[param1], %rd10;
	.param .b32 retval0;
	call.uni (retval0), 
	vprintf, 
	(
	param0, 
	param1
	);
	ld.param.b32 	%r97, [retval0];
	} // callseq 87
	ld.global.u32 	%r99, [%rd20+12];
	st.local.u32 	[%rd2], %r99;
	{ // callseq 88, 0
	.param .b64 param0;
	st.param.b64 	[param0], %rd22;
	.param .b64 param1;
	st.param.b64 	[param1], %rd10;
	.param .b32 retval0;
	call.uni (retval0), 
	vprintf, 
	(
	param0, 
	param1
	);
	ld.param.b32 	%r100, [retval0];
	} // callseq 88
	add.s32 	%r107, %r107, 4;
$L__BB11_10:
	setp.eq.s32 	%p8, %r10, 0;
	@%p8 bra 	$L__BB11_13;
	mul.wide.u32 	%rd24, %r107, 4;
	add.s64 	%rd29, %rd1, %rd24;
	neg.s32 	%r109, %r10;
	mov.u64 	%rd25, $str$1;
$L__BB11_12:
	.pragma "nounroll";
	ld.global.u32 	%r102, [%rd29];
	st.local.u32 	[%rd2], %r102;
	cvta.global.u64 	%rd26, %rd25;
	{ // callseq 89, 0
	.param .b64 param0;
	st.param.b64 	[param0], %rd26;
	.param .b64 param1;
	st.param.b64 	[param1], %rd10;
	.param .b32 retval0;
	call.uni (retval0), 
	vprintf, 
	(
	param0, 
	param1
	);
	ld.param.b32 	%r103, [retval0];
	} // callseq 89
	add.s64 	%rd29, %rd29, 4;
	add.s32 	%r109, %r109, 1;
	setp.ne.s32 	%p9, %r109, 0;
	@%p9 bra 	$L__BB11_12;
$L__BB11_13:
	ret;

}
	// .globl	_Z15count_outdegreePiS_S_iS_S_S_
.visible .entry _Z15count_outdegreePiS_S_iS_S_S_(
	.param .u64 .ptr .align 1 _Z15count_outdegreePiS_S_iS_S_S__param_0,
	.param .u64 .ptr .align 1 _Z15count_outdegreePiS_S_iS_S_S__param_1,
	.param .u64 .ptr .align 1 _Z15count_outdegreePiS_S_iS_S_S__param_2,
	.param .u32 _Z15count_outdegreePiS_S_iS_S_S__param_3,
	.param .u64 .ptr .align 1 _Z15count_outdegreePiS_S_iS_S_S__param_4,
	.param .u64 .ptr .align 1 _Z15count_outdegreePiS_S_iS_S_S__param_5,
	.param .u64 .ptr .align 1 _Z15count_outdegreePiS_S_iS_S_S__param_6
)
{
	.reg .pred 	%p<5>;
	.reg .b32 	%r<27>;
	.reg .b64 	%rd<26>;

	ld.param.u64 	%rd8, [_Z15count_outdegreePiS_S_iS_S_S__param_0];
	ld.param.u64 	%rd9, [_Z15count_outdegreePiS_S_iS_S_S__param_1];
	ld.param.u64 	%rd10, [_Z15count_outdegreePiS_S_iS_S_S__param_2];
	ld.param.u32 	%r13, [_Z15count_outdegreePiS_S_iS_S_S__param_3];
	ld.param.u64 	%rd11, [_Z15count_outdegreePiS_S_iS_S_S__param_4];
	ld.param.u64 	%rd13, [_Z15count_outdegreePiS_S_iS_S_S__param_5];
	ld.param.u64 	%rd12, [_Z15count_outdegreePiS_S_iS_S_S__param_6];
	cvta.to.global.u64 	%rd1, %rd13;
	mov.u32 	%r14, %ctaid.x;
	mov.u32 	%r15, %ntid.x;
	mov.u32 	%r16, %tid.x;
	mad.lo.s32 	%r1, %r14, %r15, %r16;
	setp.ge.s32 	%p1, %r1, %r13;
	@%p1 bra 	$L__BB12_6;
	cvta.to.global.u64 	%rd14, %rd9;
	cvta.to.global.u64 	%rd15, %rd8;
	mul.wide.s32 	%rd16, %r1, 4;
	add.s64 	%rd2, %rd15, %rd16;
	add.s64 	%rd3, %rd14, %rd16;
	ld.global.u32 	%r25, [%rd3];
	setp.lt.s32 	%p2, %r25, 1;
	@%p2 bra 	$L__BB12_6;
	ld.global.u32 	%r26, [%rd2];
	add.s64 	%rd4, %rd1, %rd16;
	cvta.to.global.u64 	%rd5, %rd10;
	cvta.to.global.u64 	%rd6, %rd12;
	cvta.to.global.u64 	%rd7, %rd11;
	mov.u32 	%r24, %r26;
$L__BB12_3:
	mul.wide.s32 	%rd18, %r24, 4;
	add.s64 	%rd19, %rd5, %rd18;
	ld.global.u32 	%r17, [%rd19];
	ld.global.u32 	%r7, [%rd4];
	mul.wide.s32 	%rd20, %r17, 4;
	add.s64 	%rd21, %rd1, %rd20;
	ld.global.u32 	%r18, [%rd21];
	setp.eq.s32 	%p3, %r7, %r18;
	@%p3 bra 	$L__BB12_5;
	mul.wide.s32 	%rd22, %r7, 4;
	add.s64 	%rd23, %rd6, %rd22;
	ld.global.u32 	%r19, [%rd23];
	mul.wide.s32 	%rd24, %r19, 4;
	add.s64 	%rd25, %rd7, %rd24;
	atom.global.add.u32 	%r20, [%rd25], 1;
	ld.global.u32 	%r26, [%rd2];
	ld.global.u32 	%r25, [%rd3];
$L__BB12_5:
	add.s32 	%r24, %r24, 1;
	add.s32 	%r21, %r25, %r26;
	setp.lt.s32 	%p4, %r24, %r21;
	@%p4 bra 	$L__BB12_3;
$L__BB12_6:
	ret;

}
	// .globl	_Z15find_startIndexPiiS_
.visible .entry _Z15find_startIndexPiiS_(
	.param .u64 .ptr .align 1 _Z15find_startIndexPiiS__param_0,
	.param .u32 _Z15find_startIndexPiiS__param_1,
	.param .u64 .ptr .align 1 _Z15find_startIndexPiiS__param_2
)
{
	.reg .pred 	%p<2>;
	.reg .b32 	%r<7>;
	.reg .b64 	%rd<8>;

	ld.param.u64 	%rd1, [_Z15find_startIndexPiiS__param_0];
	ld.param.u32 	%r2, [_Z15find_startIndexPiiS__param_1];
	ld.param.u64 	%rd2, [_Z15find_startIndexPiiS__param_2];
	mov.u32 	%r3, %ctaid.x;
	mov.u32 	%r4, %ntid.x;
	mov.u32 	%r5, %tid.x;
	mad.lo.s32 	%r1, %r3, %r4, %r5;
	setp.ge.s32 	%p1, %r1, %r2;
	@%p1 bra 	$L__BB13_2;
	cvta.to.global.u64 	%rd3, %rd1;
	cvta.to.global.u64 	%rd4, %rd2;
	mul.wide.s32 	%rd5, %r1, 4;
	add.s64 	%rd6, %rd3, %rd5;
	ld.global.u32 	%r6, [%rd6];
	add.s64 	%rd7, %rd4, %rd5;
	st.global.u32 	[%rd7], %r6;
$L__BB13_2:
	ret;

}
	// .globl	_Z8addEdgesPiS_S_S_iS_S_S_S_S_
.visible .entry _Z8addEdgesPiS_S_S_iS_S_S_S_S_(
	.param .u64 .ptr .align 1 _Z8addEdgesPiS_S_S_iS_S_S_S_S__param_0,
	.param .u64 .ptr .align 1 _Z8addEdgesPiS_S_S_iS_S_S_S_S__param_1,
	.param .u64 .ptr .align 1 _Z8addEdgesPiS_S_S_iS_S_S_S_S__param_2,
	.param .u64 .ptr .align 1 _Z8addEdgesPiS_S_S_iS_S_S_S_S__param_3,
	.param .u32 _Z8addEdgesPiS_S_S_iS_S_S_S_S__param_4,
	.param .u64 .ptr .align 1 _Z8addEdgesPiS_S_S_iS_S_S_S_S__param_5,
	.param .u64 .ptr .align 1 _Z8addEdgesPiS_S_S_iS_S_S_S_S__param_6,
	.param .u64 .ptr .align 1 _Z8addEdgesPiS_S_S_iS_S_S_S_S__param_7,
	.param .u64 .ptr .align 1 _Z8addEdgesPiS_S_S_iS_S_S_S_S__param_8,
	.param .u64 .ptr .align 1 _Z8addEdgesPiS_S_S_iS_S_S_S_S__param_9
)
{
	.reg .pred 	%p<5>;
	.reg .b32 	%r<30>;
	.reg .b64 	%rd<40>;

	ld.param.u64 	%rd12, [_Z8addEdgesPiS_S_S_iS_S_S_S_S__param_0];
	ld.param.u64 	%rd13, [_Z8addEdgesPiS_S_S_iS_S_S_S_S__param_1];
	ld.param.u64 	%rd15, [_Z8addEdgesPiS_S_S_iS_S_S_S_S__param_3];
	ld.param.u32 	%r13, [_Z8addEdgesPiS_S_S_iS_S_S_S_S__param_4];
	ld.param.u64 	%rd16, [_Z8addEdgesPiS_S_S_iS_S_S_S_S__param_5];
	ld.param.u64 	%rd17, [_Z8addEdgesPiS_S_S_iS_S_S_S_S__param_6];
	ld.param.u64 	%rd18, [_Z8addEdgesPiS_S_S_iS_S_S_S_S__param_7];
	ld.param.u64 	%rd19, [_Z8addEdgesPiS_S_S_iS_S_S_S_S__param_8];
	ld.param.u64 	%rd20, [_Z8addEdgesPiS_S_S_iS_S_S_S_S__param_9];
	cvta.to.global.u64 	%rd1, %rd20;
	mov.u32 	%r14, %ctaid.x;
	mov.u32 	%r15, %ntid.x;
	mov.u32 	%r16, %tid.x;
	mad.lo.s32 	%r1, %r14, %r15, %r16;
	setp.ge.s32 	%p1, %r1, %r13;
	@%p1 bra 	$L__BB14_6;
	cvta.to.global.u64 	%rd21, %rd13;
	cvta.to.global.u64 	%rd22, %rd12;
	mul.wide.s32 	%rd23, %r1, 4;
	add.s64 	%rd2, %rd22, %rd23;
	add.s64 	%rd3, %rd21, %rd23;
	ld.global.u32 	%r28, [%rd3];
	setp.lt.s32 	%p2, %r28, 1;
	@%p2 bra 	$L__BB14_6;
	ld.param.u64 	%rd39, [_Z8addEdgesPiS_S_S_iS_S_S_S_S__param_2];
	cvta.to.global.u64 	%rd4, %rd16;
	ld.global.u32 	%r29, [%rd2];
	add.s64 	%rd5, %rd1, %rd23;
	cvta.to.global.u64 	%rd6, %rd39;
	cvta.to.global.u64 	%rd7, %rd17;
	cvta.to.global.u64 	%rd8, %rd18;
	cvta.to.global.u64 	%rd9, %rd15;
	cvta.to.global.u64 	%rd10, %rd19;
	mov.u32 	%r27, %r29;
$L__BB14_3:
	mul.wide.s32 	%rd25, %r27, 4;
	add.s64 	%rd26, %rd6, %rd25;
	ld.global.u32 	%r17, [%rd26];
	ld.global.u32 	%r7, [%rd5];
	mul.wide.s32 	%rd27, %r17, 4;
	add.s64 	%rd11, %rd1, %rd27;
	ld.global.u32 	%r18, [%rd11];
	setp.eq.s32 	%p3, %r7, %r18;
	@%p3 bra 	$L__BB14_5;
	mul.wide.s32 	%rd28, %r7, 4;
	add.s64 	%rd29, %rd4, %rd28;
	ld.global.u32 	%r19, [%rd29];
	mul.wide.s32 	%rd30, %r19, 4;
	add.s64 	%rd31, %rd7, %rd30;
	atom.global.add.u32 	%r20, [%rd31], 1;
	ld.global.u32 	%r21, [%rd11];
	mul.wide.s32 	%rd32, %r21, 4;
	add.s64 	%rd33, %rd4, %rd32;
	ld.global.u32 	%r22, [%rd33];
	mul.wide.s32 	%rd34, %r20, 4;
	add.s64 	%rd35, %rd8, %rd34;
	st.global.u32 	[%rd35], %r22;
	add.s64 	%rd37, %rd9, %rd25;
	ld.global.u32 	%r23, [%rd37];
	add.s64 	%rd38, %rd10, %rd34;
	st.global.u32 	[%rd38], %r23;
	ld.global.u32 	%r29, [%rd2];
	ld.global.u32 	%r28, [%rd3];
$L__BB14_5:
	add.s32 	%r27, %r27, 1;
	add.s32 	%r24, %r28, %r29;
	setp.lt.s32 	%p4, %r27, %r24;
	@%p4 bra 	$L__BB14_3;
$L__BB14_6:
	ret;

}
	// .globl	_Z5printPii
.visible .entry _Z5printPii(
	.param .u64 .ptr .align 1 _Z5printPii_param_0,
	.param .u32 _Z5printPii_param_1
)
{
	.local .align 8 .b8 	__local_depot15[8];
	.reg .b64 	%SP;
	.reg .b64 	%SPL;
	.reg .pred 	%p<10>;
	.reg .b32 	%r<110>;
	.reg .b64 	%rd<30>;

	mov.u64 	%SPL, __local_depot15;
	cvta.local.u64 	%SP, %SPL;
	ld.param.u64 	%rd9, [_Z5printPii_param_0];
	ld.param.u32 	%r16, [_Z5printPii_param_1];
	cvta.to.global.u64 	%rd1, %rd9;
	add.u64 	%rd10, %SP, 0;
	add.u64 	%rd2, %SPL, 0;
	setp.lt.s32 	%p1, %r16, 1;
	@%p1 bra 	$L__BB15_13;
	and.b32  	%r1, %r16, 15;
	setp.lt.u32 	%p2, %r16, 16;
	mov.b32 	%r107, 0;
	@%p2 bra 	$L__BB15_4;
	and.b32  	%r107, %r16, 2147483632;
	neg.s32 	%r105, %r107;
	add.s64 	%rd28, %rd1, 32;
	mov.u64 	%rd11, $str$1;
$L__BB15_3:
	.pragma "nounroll";
	ld.global.u32 	%r18, [%rd28+-32];
	st.local.u32 	[%rd2], %r18;
	cvta.global.u64 	%rd12, %rd11;
	{ // callseq 90, 0
	.param .b64 param0;
	st.param.b64 	[param0], %rd12;
	.param .b64 param1;
	st.param.b64 	[param1], %rd10;
	.param .b32 retval0;
	call.uni (retval0), 
	vprintf, 
	(
	param0, 
	param1
	);
	ld.param.b32 	%r19, [retval0];
	} // callseq 90
	ld.global.u32 	%r21, [%rd28+-28];
	st.local.u32 	[%rd2], %r21;
	{ // callseq 91, 0
	.param .b64 param0;
	st.param.b64 	[param0], %rd12;
	.param .b64 param1;
	st.param.b64 	[param1], %rd10;
	.param .b32 retval0;
	call.uni (retval0), 
	vprintf, 
	(
	param0, 
	param1
	);
	ld.param.b32 	%r22, [retval0];
	} // callseq 91
	ld.global.u32 	%r24, [%rd28+-24];
	st.local.u32 	[%rd2], %r24;
	{ // callseq 92, 0
	.param .b64 param0;
	st.param.b64 	[param0], %rd12;
	.param .b64 param1;
	st.param.b64 	[param1], %rd10;
	.param .b32 retval0;
	call.uni (retval0), 
	vprintf, 
	(
	param0, 
	param1
	);
	ld.param.b32 	%r25, [retval0];
	} // callseq 92
	ld.global.u32 	%r27, [%rd28+-20];
	st.local.u32 	[%rd2], %r27;
	{ // callseq 93, 0
	.param .b64 param0;
	st.param.b64 	[param0], %rd12;
	.param .b64 param1;
	st.param.b64 	[param1], %rd10;
	.param .b32 retval0;
	call.uni (retval0), 
	vprintf, 
	(
	param0, 
	param1
	);
	ld.param.b32 	%r28, [retval0];
	} // callseq 93
	ld.global.u32 	%r30, [%rd28+-16];
	st.local.u32 	[%rd2], %r30;
	{ // callseq 94, 0
	.param .b64 param0;
	st.param.b64 	[param0], %rd12;
	.param .b64 param1;
	st.param.b64 	[param1], %rd10;
	.param .b32 retval0;
	call.uni (retval0), 
	vprintf, 
	(
	param0, 
	param1
	);
	ld.param.b32 	%r31, [retval0];
	} // callseq 94
	ld.global.u32 	%r33, [%rd28+-12];
	st.local.u32 	[%rd2], %r33;
	{ // callseq 95, 0
	.param .b64 param0;
	st.param.b64 	[param0], %rd12;
	.param .b64 param1;
	st.param.b64 	[param1], %rd10;
	.param .b32 retval0;
	call.uni (retval0), 
	vprintf, 
	(
	param0, 
	param1
	);
	ld.param.b32 	%r34, [retval0];
	} // callseq 95
	ld.global.u32 	%r36, [%rd28+-8];
	st.local.u32 	[%rd2], %r36;
	{ // callseq 96, 0
	.param .b64 param0;
	st.param.b64 	[param0], %rd12;
	.param .b64 param1;
	st.param.b64 	[param1], %rd10;
	.param .b32 retval0;
	call.uni (retval0), 
	vprintf, 
	(
	param0, 
	param1
	);
	ld.param.b32 	%r37, [retval0];
	} // callseq 96
	ld.global.u32 	%r39, [%rd28+-4];
	st.local.u32 	[%rd2], %r39;
	{ // callseq 97, 0
	.param .b64 param0;
	st.param.b64 	[param0], %rd12;
	.param .b64 param1;
	st.param.b64 	[param1], %rd10;
	.param .b32 retval0;
	call.uni (retval0), 
	vprintf, 
	(
	param0, 
	param1
	);
	ld.param.b32 	%r40, [retval0];
	} // callseq 97
	ld.global.u32 	%r42, [%rd28];
	st.local.u32 	[%rd2], %r42;
	{ // callseq 98, 0
	.param .b64 param0;
	st.param.b64 	[param0], %rd12;
	.param .b64 param1;
	st.param.b64 	[param1], %rd10;
	.param .b32 retval0;
	call.uni (retval0), 
	vprintf, 
	(
	param0, 
	param1
	);
	ld.param.b32 	%r43, [retval0];
	} // callseq 98
	ld.global.u32 	%r45, [%rd28+4];
	st.local.u32 	[%rd2], %r45;
	{ // callseq 99, 0
	.param .b64 param0;
	st.param.b64 	[param0], %rd12;
	.param .b64 param1;
	st.param.b64 	[param1], %rd10;
	.param .b32 retval0;
	call.uni (retval0), 
	vprintf, 
	(
	param0, 
	param1
	);
	ld.param.b32 	%r46, [retval0];
	} // callseq 99
	ld.global.u32 	%r48, [%rd28+8];
	st.local.u32 	[%rd2], %r48;
	{ // callseq 100, 0
	.param .b64 param0;
	st.param.b64 	[param0], %rd12;
	.param .b64 param1;
	st.param.b64 	[param1], %rd10;
	.param .b32 retval0;
	call.uni (retval0), 
	vprintf, 
	(
	param0, 
	param1
	);
	ld.param.b32 	%r49, [retval0];
	} // callseq 100
	ld.global.u32 	%r51, [%rd28+12];
	st.local.u32 	[%rd2], %r51;
	{ // callseq 101, 0
	.param .b64 param0;
	st.param.b64 	[param0], %rd12;
	.param .b64 param1;
	st.param.b64 	[param1], %rd10;
	.param .b32 retval0;
	call.uni (retval0), 
	vprintf, 
	(
	param0, 
	param1
	);
	ld.param.b32 	%r52, [retval0];
	} // callseq 101
	ld.global.u32 	%r54, [%rd28+16];
	st.local.u32 	[%rd2], %r54;
	{ // callseq 102, 0
	.param .b64 param0;
	st.param.b64 	[param0], %rd12;
	.param .b64 param1;
	st.param.b64 	[param1], %rd10;
	.param .b32 retval0;
	call.uni (retval0), 
	vprintf, 
	(
	param0, 
	param1
	);
	ld.param.b32 	%r55, [retval0];
	} // callseq 102
	ld.global.u32 	%r57, [%rd28+20];
	st.local.u32 	[%rd2], %r57;
	{ // callseq 103, 0
	.param .b64 param0;
	st.param.b64 	[param0], %rd12;
	.param .b64 param1;
	st.param.b64 	[param1], %rd10;
	.param .b32 retval0;
	call.uni (retval0), 
	vprintf, 
	(
	param0, 
	param1
	);
	ld.param.b32 	%r58, [retval0];
	} // callseq 103
	ld.global.u32 	%r60, [%rd28+24];
	st.local.u32 	[%rd2], %r60;
	{ // callseq 104, 0
	.param .b64 param0;
	st.param.b64 	[param0], %rd12;
	.param .b64 param1;
	st.param.b64 	[param1], %rd10;
	.param .b32 retval0;
	call.uni (retval0), 
	vprintf, 
	(
	param0, 
	param1
	);
	ld.param.b32 	%r61, [retval0];
	} // callseq 104
	ld.global.u32 	%r63, [%rd28+28];
	st.local.u32 	[%rd2], %r63;
	{ // callseq 105, 0
	.param .b64 param0;
	st.param.b64 	[param0], %rd12;
	.param .b64 param1;
	st.param.b64 	[param1], %rd10;
	.param .b32 retval0;
	call.uni (retval0), 
	vprintf, 
	(
	param0, 
	param1
	);
	ld.param.b32 	%r64, [retval0];
	} // callseq 105
	add.s32 	%r105, %r105, 16;
	add.s64 	%rd28, %rd28, 64;
	setp.ne.s32 	%p3, %r105, 0;
	@%p3 bra 	$L__BB15_3;
$L__BB15_4:
	setp.eq.s32 	%p4, %r1, 0;
	@%p4 bra 	$L__BB15_13;
	and.b32  	%r7, %r16, 7;
	setp.lt.u32 	%p5, %r1, 8;
	@%p5 bra 	$L__BB15_7;
	mul.wide.u32 	%rd14, %r107, 4;
	add.s64 	%rd15, %rd1, %rd14;
	ld.global.u32 	%r66, [%rd15];
	st.local.u32 	[%rd2], %r66;
	mov.u64 	%rd16, $str$1;
	cvta.global.u64 	%rd17, %rd16;
	{ // callseq 106, 0
	.param .b64 param0;
	st.param.b64 	[param0], %rd17;
	.param .b64 param1;
	st.param.b64 	[param1], %rd10;
	.param .b32 retval0;
	call.uni (retval0), 
	vprintf, 
	(
	param0, 
	param1
	);
	ld.param.b32 	%r67, [retval0];
	} // callseq 106
	ld.global.u32 	%r69, [%rd15+4];
	st.local.u32 	[%rd2], %r69;
	{ // callseq 107, 0
	.param .b64 param0;
	st.param.b64 	[param0], %rd17;
	.param .b64 param1;
	st.param.b64 	[param1], %rd10;
	.param .b32 retval0;
	call.uni (retval0), 
	vprintf, 
	(
	param0, 
	param1
	);
	ld.param.b32 	%r70, [retval0];
	} // callseq 107
	ld.global.u32 	%r72, [%rd15+8];
	st.local.u32 	[%rd2], %r72;
	{ // callseq 108, 0
	.param .b64 param0;
	st.param.b64 	[param0], %rd17;
	.param .b64 param1;
	st.param.b64 	[param1], %rd10;
	.param .b32 retval0;
	call.uni (retval0), 
	vprintf, 
	(
	param0, 
	param1
	);
	ld.param.b32 	%r73, [retval0];
	} // callseq 108
	ld.global.u32 	%r75, [%rd15+12];
	st.local.u32 	[%rd2], %r75;
	{ // callseq 109, 0
	.param .b64 param0;
	st.param.b64 	[param0], %rd17;
	.param .b64 param1;
	st.param.b64 	[param1], %rd10;
	.param .b32 retval0;
	call.uni (retval0), 
	vprintf, 
	(
	param0, 
	param1
	);
	ld.param.b32 	%r76, [retval0];
	} // callseq 109
	ld.global.u32 	%r78, [%rd15+16];
	st.local.u32 	[%rd2], %r78;
	{ // callseq 110, 0
	.param .b64 param0;
	st.param.b64 	[param0], %rd17;
	.param .b64 param1;
	st.param.b64 	[param1], %rd10;
	.param .b32 retval0;
	call.uni (retval0), 
	vprintf, 
	(
	param0, 
	param1
	);
	ld.param.b32 	%r79, [retval0];
	} // callseq 110
	ld.global.u32 	%r81, [%rd15+20];
	st.local.u32 	[%rd2], %r81;
	{ // callseq 111, 0
	.param .b64 param0;
	st.param.b64 	[param0], %rd17;
	.param .b64 param1;
	st.param.b64 	[param1], %rd10;
	.param .b32 retval0;
	call.uni (retval0), 
	vprintf, 
	(
	param0, 
	param1
	);
	ld.param.b32 	%r82, [retval0];
	} // callseq 111
	ld.global.u32 	%r84, [%rd15+24];
	st.local.u32 	[%rd2], %r84;
	{ // callseq 112, 0
	.param .b64 param0;
	st.param.b64 	[param0], %rd17;
	.param .b64 param1;
	st.param.b64 	[param1], %rd10;
	.param .b32 retval0;
	call.uni (retval0), 
	vprintf, 
	(
	param0, 
	param1
	);
	ld.param.b32 	%r85, [retval0];
	} // callseq 112
	ld.global.u32 	%r87, [%rd15+28];
	st.local.u32 	[%rd2], %r87;
	{ // callseq 113, 0
	.param .b64 param0;
	st.param.b64 	[param0], %rd17;
	.param .b64 param1;
	st.param.b64 	[param1], %rd10;
	.param .b32 retval0;
	call.uni (retval0), 
	vprintf, 
	(
	param0, 
	param1
	);
	ld.param.b32 	%r88, [retval0];
	} // callseq 113
	add.s32 	%r107, %r107, 8;
$L__BB15_7:
	setp.eq.s32 	%p6, %r7, 0;
	@%p6 bra 	$L__BB15_13;
	and.b32  	%r10, %r16, 3;
	setp.lt.u32 	%p7, %r7, 4;
	@%p7 bra 	$L__BB15_10;
	mul.wide.u32 	%rd19, %r107, 4;
	add.s64 	%rd20, %rd1, %rd19;
	ld.global.u32 	%r90, [%rd20];
	st.local.u32 	[%rd2], %r90;
	mov.u64 	%rd21, $str$1;
	cvta.global.u64 	%rd22, %rd21;
	{ // callseq 114, 0
	.param .b64 param0;
	st.param.b64 	[param0], %rd22;
	.param .b64 param1;
	st.param.b64 	[param1], %rd10;
	.param .b32 retval0;
	call.uni (retval0), 
	vprintf, 
	(
	param0, 
	param1
	);
	ld.param.b32 	%r91, [retval0];
	} // callseq 114
	ld.global.u32 	%r93, [%rd20+4];
	st.local.u32 	[%rd2], %r93;
	{ // callseq 115, 0
	.param .b64 param0;
	st.param.b64 	[param0], %rd22;
	.param .b64 param1;
	st.param.b64 	[param1], %rd10;
	.param .b32 retval0;
	call.uni (retval0), 
	vprintf, 
	(
	param0, 
	param1
	);
	ld.param.b32 	%r94, [retval0];
	} // callseq 115
	ld.global.u32 	%r96, [%rd20+8];
	st.local.u32 	[%rd2], %r96;
	{ // callseq 116, 0
	.param .b64 param0;
	st.param.b64 	[param0], %rd22;
	.param .b64 param1;
	st.param.b64 	[param1], %rd10;
	.param .b32 retval0;
	call.uni (retval0), 
	vprintf, 
	(
	param0, 
	param1
	);
	ld.param.b32 	%r97, [retval0];
	} // callseq 116
	ld.global.u32 	%r99, [%rd20+12];
	st.local.u32 	[%rd2], %r99;
	{ // callseq 117, 0
	.param .b64 param0;
	st.param.b64 	[param0], %rd22;
	.param .b64 param1;
	st.param.b64 	[param1], %rd10;
	.param .b32 retval0;
	call.uni (retval0), 
	vprintf, 
	(
	param0, 
	param1
	);
	ld.param.b32 	%r100, [retval0];
	} // callseq 117
	add.s32 	%r107, %r107, 4;
$L__BB15_10:
	setp.eq.s32 	%p8, %r10, 0;
	@%p8 bra 	$L__BB15_13;
	mul.wide.u32 	%rd24, %r107, 4;
	add.s64 	%rd29, %rd1, %rd24;
	neg.s32 	%r109, %r10;
	mov.u64 	%rd25, $str$1;
$L__BB15_12:
	.pragma "nounroll";
	ld.global.u32 	%r102, [%rd29];
	st.local.u32 	[%rd2], %r102;
	cvta.global.u64 	%rd26, %rd25;
	{ // callseq 118, 0
	.param .b64 param0;
	st.param.b64 	[param0], %rd26;
	.param .b64 param1;
	st.param.b64 	[param1], %rd10;
	.param .b32 retval0;
	call.uni (retval0), 
	vprintf, 
	(
	param0, 
	param1
	);
	ld.param.b32 	%r103, [retval0];
	} // callseq 118
	add.s64 	%rd29, %rd29, 4;
	add.s32 	%r109, %r109, 1;
	setp.ne.s32 	%p9, %r109, 0;
	@%p9 bra 	$L__BB15_12;
$L__BB15_13:
	ret;

}


// ===== COMPILED SASS (sm_100) =====

	.target	sm_100

	.elftype	@"ET_EXEC"


//--------------------- .note.nv.tkinfo           --------------------------
	.section	.note.nv.tkinfo,"",@"SHT_NOTE"
	.sectionflags	@"SHF_NOTE_NV_TKINFO"
	.tkinfo
        /*0018*/ 	.word	0x00000002
        /*0030*/ 	.string	""
        /*0030*/ 	.string	"ptxas"
        /*0030*/ 	.string	"Cuda compilation tools, release 13.0, V13.0.88"
        /*0030*/ 	.string	"Build cuda_13.0.r13.0/compiler.36424714_0"
        /*0030*/ 	.string	"-arch sm_100 -m 64 "



//--------------------- .note.nv.cuinfo           --------------------------
	.section	.note.nv.cuinfo,"",@"SHT_NOTE"
	.sectionflags	@"SHF_NOTE_NV_CUINFO"
        /*0018*/ 	.short	0x0002
        /*001a*/ 	.short	0x0064
        /*001c*/ 	.short	0x0082
	.zero		2


//--------------------- .nv.info                  --------------------------
	.section	.nv.info,"",@"SHT_CUDA_INFO"
	.align	4


	//----- nvinfo : EIATTR_REGCOUNT
	.align		4
        /*0000*/ 	.byte	0x04, 0x2f
        /*0002*/ 	.short	(.L_4 - .L_3)
	.align		4
.L_3:
        /*0004*/ 	.word	index@(_Z12print_kernelP4Edgeii)
        /*0008*/ 	.word	0x00000018


	//----- nvinfo : EIATTR_FRAME_SIZE
	.align		4
.L_4:
        /*000c*/ 	.byte	0x04, 0x11
        /*000e*/ 	.short	(.L_6 - .L_5)
	.align		4
.L_5:
        /*0010*/ 	.word	index@(_Z12print_kernelP4Edgeii)
        /*0014*/ 	.word	0x00000010


	//----- nvinfo : EIATTR_REGCOUNT
	.align		4
.L_6:
        /*0018*/ 	.byte	0x04, 0x2f
        /*001a*/ 	.short	(.L_8 - .L_7)
	.align		4
.L_7:
        /*001c*/ 	.word	index@(_Z4initPii)
        /*0020*/ 	.word	0x00000008


	//----- nvinfo : EIATTR_FRAME_SIZE
	.align		4
.L_8:
        /*0024*/ 	.byte	0x04, 0x11
        /*0026*/ 	.short	(.L_10 - .L_9)
	.align		4
.L_9:
        /*0028*/ 	.word	index@(_Z4initPii)
        /*002c*/ 	.word	0x00000000


	//----- nvinfo : EIATTR_REGCOUNT
	.align		4
.L_10:
        /*0030*/ 	.byte	0x04, 0x2f
        /*0032*/ 	.short	(.L_12 - .L_11)
	.align		4
.L_11:
        /*0034*/ 	.word	index@(_Z8printMstP4EdgeiPiPl)
        /*0038*/ 	.word	0x0000001c


	//----- nvinfo : EIATTR_FRAME_SIZE
	.align		4
.L_12:
        /*003c*/ 	.byte	0x04, 0x11
        /*003e*/ 	.short	(.L_14 - .L_13)
	.align		4
.L_13:
        /*0040*/ 	.word	index@(_Z8printMstP4EdgeiPiPl)
        /*0044*/ 	.word	0x00000010


	//----- nvinfo : EIATTR_REGCOUNT
	.align		4
.L_14:
        /*0048*/ 	.byte	0x04, 0x2f
        /*004a*/ 	.short	(.L_16 - .L_15)
	.align		4
.L_15:
        /*004c*/ 	.word	index@(_Z9printEdgePiS_S_S_i)
        /*0050*/ 	.word	0x0000001b


	//----- nvinfo : EIATTR_FRAME_SIZE
	.align		4
.L_16:
        /*0054*/ 	.byte	0x04, 0x11
        /*0056*/ 	.short	(.L_18 - .L_17)
	.align		4
.L_17:
        /*0058*/ 	.word	index@(_Z9printEdgePiS_S_S_i)
        /*005c*/ 	.word	0x00000010


	//----- nvinfo : EIATTR_REGCOUNT
	.align		4
.L_18:
        /*0060*/ 	.byte	0x04, 0x2f
        /*0062*/ 	.short	(.L_20 - .L_19)
	.align		4
.L_19:
        /*0064*/ 	.word	index@(_Z12find_minedgePiS_S_S_iP4Edgei)
        /*0068*/ 	.word	0x00000020


	//----- nvinfo : EIATTR_FRAME_SIZE
	.align		4
.L_20:
        /*006c*/ 	.byte	0x04, 0x11
        /*006e*/ 	.short	(.L_22 - .L_21)
	.align		4
.L_21:
        /*0070*/ 	.word	index@(_Z12find_minedgePiS_S_S_iP4Edgei)
        /*0074*/ 	.word	0x00000000


	//----- nvinfo : EIATTR_REGCOUNT
	.align		4
.L_22:
        /*0078*/ 	.byte	0x04, 0x2f
        /*007a*/ 	.short	(.L_24 - .L_23)
	.align		4
.L_23:
        /*007c*/ 	.word	index@(_Z10removeEdgeiP4EdgeiPl)
        /*0080*/ 	.word	0x00000010


	//----- nvinfo : EIATTR_FRAME_SIZE
	.align		4
.L_24:
        /*0084*/ 	.byte	0x04, 0x11
        /*0086*/ 	.short	(.L_26 - .L_25)
	.align		4
.L_25:
        /*0088*/ 	.word	index@(_Z10removeEdgeiP4EdgeiPl)
        /*008c*/ 	.word	0x00000000


	//----- nvinfo : EIATTR_REGCOUNT
	.align		4
.L_26:
        /*0090*/ 	.byte	0x04, 0x2f
        /*0092*/ 	.short	(.L_28 - .L_27)
	.align		4
.L_27:
        /*0094*/ 	.word	index@(_Z13markComponentiP4EdgePiiS1_)
        /*0098*/ 	.word	0x0000000c


	//----- nvinfo : EIATTR_FRAME_SIZE
	.align		4
.L_28:
        /*009c*/ 	.byte	0x04, 0x11
        /*009e*/ 	.short	(.L_30 - .L_29)
	.align		4
.L_29:
        /*00a0*/ 	.word	index@(_Z13markComponentiP4EdgePiiS1_)
        /*00a4*/ 	.word	0x00000000


	//----- nvinfo : EIATTR_REGCOUNT
	.align		4
.L_30:
        /*00a8*/ 	.byte	0x04, 0x2f
        /*00aa*/ 	.short	(.L_32 - .L_31)
	.align		4
.L_31:
        /*00ac*/ 	.word	index@(_Z15mark_newverticeiPiiS_)
        /*00b0*/ 	.word	0x0000000a


	//----- nvinfo : EIATTR_FRAME_SIZE
	.align		4
.L_32:
        /*00b4*/ 	.byte	0x04, 0x11
        /*00b6*/ 	.short	(.L_34 - .L_33)
	.align		4
.L_33:
        /*00b8*/ 	.word	index@(_Z15mark_newverticeiPiiS_)
        /*00bc*/ 	.word	0x00000000


	//----- nvinfo : EIATTR_REGCOUNT
	.align		4
.L_34:
        /*00c0*/ 	.byte	0x04, 0x2f
        /*00c2*/ 	.short	(.L_36 - .L_35)
	.align		4
.L_35:
        /*00c4*/ 	.word	index@(_Z10prefix_sumPiiS_)
        /*00c8*/ 	.word	0x0000000e


	//----- nvinfo : EIATTR_FRAME_SIZE
	.align		4
.L_36:
        /*00cc*/ 	.byte	0x04, 0x11
        /*00ce*/ 	.short	(.L_38 - .L_37)
	.align		4
.L_37:
        /*00d0*/ 	.word	index@(_Z10prefix_sumPiiS_)
        /*00d4*/ 	.word	0x00000000


	//----- nvinfo : EIATTR_REGCOUNT
	.align		4
.L_38:
        /*00d8*/ 	.byte	0x04, 0x2f
        /*00da*/ 	.short	(.L_40 - .L_39)
	.align		4
.L_39:
        /*00dc*/ 	.word	index@(_Z11fix_prefsumPiiS_)
        /*00e0*/ 	.word	0x00000018


	//----- nvinfo : EIATTR_FRAME_SIZE
	.align		4
.L_40:
        /*00e4*/ 	.byte	0x04, 0x11
        /*00e6*/ 	.short	(.L_42 - .L_41)
	.align		4
.L_41:
        /*00e8*/ 	.word	index@(_Z11fix_prefsumPiiS_)
        /*00ec*/ 	.word	0x00000000


	//----- nvinfo : EIATTR_REGCOUNT
	.align		4
.L_42:
        /*00f0*/ 	.byte	0x04, 0x2f
        /*00f2*/ 	.short	(.L_44 - .L_43)
	.align		4
.L_43:
        /*00f4*/ 	.word	index@(_Z5shiftPiiS_)
        /*00f8*/ 	.word	0x0000000a


	//----- nvinfo : EIATTR_FRAME_SIZE
	.align		4
.L_44:
        /*00fc*/ 	.byte	0x04, 0x11
        /*00fe*/ 	.short	(.L_46 - .L_45)
	.align		4
.L_45:
        /*0100*/ 	.word	index@(_Z5shiftPiiS_)
        /*0104*/ 	.word	0x00000000


	//----- nvinfo : EIATTR_REGCOUNT
	.align		4
.L_46:
        /*0108*/ 	.byte	0x04, 0x2f
        /*010a*/ 	.short	(.L_48 - .L_47)
	.align		4
.L_47:
        /*010c*/ 	.word	index@(_Z13print_prefsumiPi)
        /*0110*/ 	.word	0x0000001c


	//----- nvinfo : EIATTR_FRAME_SIZE
	.align		4
.L_48:
        /*0114*/ 	.byte	0x04, 0x11
        /*0116*/ 	.short	(.L_50 - .L_49)
	.align		4
.L_49:
        /*0118*/ 	.word	index@(_Z13print_prefsumiPi)
        /*011c*/ 	.word	0x00000008


	//----- nvinfo : EIATTR_REGCOUNT
	.align		4
.L_50:
        /*0120*/ 	.byte	0x04, 0x2f
        /*0122*/ 	.short	(.L_52 - .L_51)
	.align		4
.L_51:
        /*0124*/ 	.word	index@(_Z15count_outdegreePiS_S_iS_S_S_)
        /*0128*/ 	.word	0x0000001c


	//----- nvinfo : EIATTR_FRAME_SIZE
	.align		4
.L_52:
        /*012c*/ 	.byte	0x04, 0x11
        /*012e*/ 	.short	(.L_54 - .L_53)
	.align		4
.L_53:
        /*0130*/ 	.word	index@(_Z15count_outdegreePiS_S_iS_S_S_)
        /*0134*/ 	.word	0x00000000


	//----- nvinfo : EIATTR_REGCOUNT
	.align		4
.L_54:
        /*0138*/ 	.byte	0x04, 0x2f
        /*013a*/ 	.short	(.L_56 - .L_55)
	.align		4
.L_55:
        /*013c*/ 	.word	index@(_Z15find_startIndexPiiS_)
        /*0140*/ 	.word	0x0000000a


	//----- nvinfo : EIATTR_FRAME_SIZE
	.align		4
.L_56:
        /*0144*/ 	.byte	0x04, 0x11
        /*0146*/ 	.short	(.L_58 - .L_57)
	.align		4
.L_57:
        /*0148*/ 	.word	index@(_Z15find_startIndexPiiS_)
        /*014c*/ 	.word	0x00000000


	//----- nvinfo : EIATTR_REGCOUNT
	.align		4
.L_58:
        /*0150*/ 	.byte	0x04, 0x2f
        /*0152*/ 	.short	(.L_60 - .L_59)
	.align		4
.L_59:
        /*0154*/ 	.word	index@(_Z8addEdgesPiS_S_S_iS_S_S_S_S_)
        /*0158*/ 	.word	0x00000020


	//----- nvinfo : EIATTR_FRAME_SIZE
	.align		4
.L_60:
        /*015c*/ 	.byte	0x04, 0x11
        /*015e*/ 	.short	(.L_62 - .L_61)
	.align		4
.L_61:
        /*0160*/ 	.word	index@(_Z8addEdgesPiS_S_S_iS_S_S_S_S_)
        /*0164*/ 	.word	0x00000000


	//----- nvinfo : EIATTR_REGCOUNT
	.align		4
.L_62:
        /*0168*/ 	.byte	0x04, 0x2f
        /*016a*/ 	.short	(.L_64 - .L_63)
	.align		4
.L_63:
        /*016c*/ 	.word	index@(_Z5printPii)
        /*0170*/ 	.word	0x0000001c


	//----- nvinfo : EIATTR_FRAME_SIZE
	.align		4
.L_64:
        /*0174*/ 	.byte	0x04, 0x11
        /*0176*/ 	.short	(.L_66 - .L_65)
	.align		4
.L_65:
        /*0178*/ 	.word	index@(_Z5printPii)
        /*017c*/ 	.word	0x00000008


	//----- nvinfo : EIATTR_MIN_STACK_SIZE
	.align		4
.L_66:
        /*0180*/ 	.byte	0x04, 0x12
        /*0182*/ 	.short	(.L_68 - .L_67)
	.align		4
.L_67:
        /*0184*/ 	.word	index@(_Z5printPii)
        /*0188*/ 	.word	0x00000008


	//----- nvinfo : EIATTR_MIN_STACK_SIZE
	.align		4
.L_68:
        /*018c*/ 	.byte	0x04, 0x12
        /*018e*/ 	.short	(.L_70 - .L_69)
	.align		4
.L_69:
        /*0190*/ 	.word	index@(_Z8addEdgesPiS_S_S_iS_S_S_S_S_)
        /*0194*/ 	.word	0x00000000


	//----- nvinfo : EIATTR_MIN_STACK_SIZE
	.align		4
.L_70:
        /*0198*/ 	.byte	0x04, 0x12
        /*019a*/ 	.short	(.L_72 - .L_71)
	.align		4
.L_71:
        /*019c*/ 	.word	index@(_Z15find_startIndexPiiS_)
        /*01a0*/ 	.word	0x00000000


	//----- nvinfo : EIATTR_MIN_STACK_SIZE
	.align		4
.L_72:
        /*01a4*/ 	.byte	0x04, 0x12
        /*01a6*/ 	.short	(.L_74 - .L_73)
	.align		4
.L_73:
        /*01a8*/ 	.word	index@(_Z15count_outdegreePiS_S_iS_S_S_)
        /*01ac*/ 	.word	0x00000000


	//----- nvinfo : EIATTR_MIN_STACK_SIZE
	.align		4
.L_74:
        /*01b0*/ 	.byte	0x04, 0x12
        /*01b2*/ 	.short	(.L_76 - .L_75)
	.align		4
.L_75:
        /*01b4*/ 	.word	index@(_Z13print_prefsumiPi)
        /*01b8*/ 	.word	0x00000008


	//----- nvinfo : EIATTR_MIN_STACK_SIZE
	.align		4
.L_76:
        /*01bc*/ 	.byte	0x04, 0x12
        /*01be*/ 	.short	(.L_78 - .L_77)
	.align		4
.L_77:
        /*01c0*/ 	.word	index@(_Z5shiftPiiS_)
        /*01c4*/ 	.word	0x00000000


	//----- nvinfo : EIATTR_MIN_STACK_SIZE
	.align		4
.L_78:
        /*01c8*/ 	.byte	0x04, 0x12
        /*01ca*/ 	.short	(.L_80 - .L_79)
	.align		4
.L_79:
        /*01cc*/ 	.word	index@(_Z11fix_prefsumPiiS_)
        /*01d0*/ 	.word	0x00000000


	//----- nvinfo : EIATTR_MIN_STACK_SIZE
	.align		4
.L_80:
        /*01d4*/ 	.byte	0x04, 0x12
        /*01d6*/ 	.short	(.L_82 - .L_81)
	.align		4
.L_81:
        /*01d8*/ 	.word	index@(_Z10prefix_sumPiiS_)
        /*01dc*/ 	.word	0x00000000


	//----- nvinfo : EIATTR_MIN_STACK_SIZE
	.align		4
.L_82:
        /*01e0*/ 	.byte	0x04, 0x12
        /*01e2*/ 	.short	(.L_84 - .L_83)
	.align		4
.L_83:
        /*01e4*/ 	.word	index@(_Z15mark_newverticeiPiiS_)
        /*01e8*/ 	.word	0x00000000


	//----- nvinfo : EIATTR_MIN_STACK_SIZE
	.align		4
.L_84:
        /*01ec*/ 	.byte	0x04, 0x12
        /*01ee*/ 	.short	(.L_86 - .L_85)
	.align		4
.L_85:
        /*01f0*/ 	.word	index@(_Z13markComponentiP4EdgePiiS1_)
        /*01f4*/ 	.word	0x00000000


	//----- nvinfo : EIATTR_MIN_STACK_SIZE
	.align		4
.L_86:
        /*01f8*/ 	.byte	0x04, 0x12
        /*01fa*/ 	.short	(.L_88 - .L_87)
	.align		4
.L_87:
        /*01fc*/ 	.word	index@(_Z10removeEdgeiP4EdgeiPl)
        /*0200*/ 	.word	0x00000000


	//----- nvinfo : EIATTR_MIN_STACK_SIZE
	.align		4
.L_88:
        /*0204*/ 	.byte	0x04, 0x12
        /*0206*/ 	.short	(.L_90 - .L_89)
	.align		4
.L_89:
        /*0208*/ 	.word	index@(_Z12find_minedgePiS_S_S_iP4Edgei)
        /*020c*/ 	.word	0x00000000


	//----- nvinfo : EIATTR_MIN_STACK_SIZE
	.align		4
.L_90:
        /*0210*/ 	.byte	0x04, 0x12
        /*0212*/ 	.short	(.L_92 - .L_91)
	.align		4
.L_91:
        /*0214*/ 	.word	index@(_Z9printEdgePiS_S_S_i)
        /*0218*/ 	.word	0x00000010


	//----- nvinfo : EIATTR_MIN_STACK_SIZE
	.align		4
.L_92:
        /*021c*/ 	.byte	0x04, 0x12
        /*021e*/ 	.short	(.L_94 - .L_93)
	.align		4
.L_93:
        /*0220*/ 	.word	index@(_Z8printMstP4EdgeiPiPl)
        /*0224*/ 	.word	0x00000010


	//----- nvinfo : EIATTR_MIN_STACK_SIZE
	.align		4
.L_94:
        /*0228*/ 	.byte	0x04, 0x12
        /*022a*/ 	.short	(.L_96 - .L_95)
	.align		4
.L_95:
        /*022c*/ 	.word	index@(_Z4initPii)
        /*0230*/ 	.word	0x00000000


	//----- nvinfo : EIATTR_MIN_STACK_SIZE
	.align		4
.L_96:
        /*0234*/ 	.byte	0x04, 0x12
        /*0236*/ 	.short	(.L_98 - .L_97)
	.align		4
.L_97:
        /*0238*/ 	.word	index@(_Z12print_kernelP4Edgeii)
        /*023c*/ 	.word	0x00000010
.L_98:


//--------------------- .nv.compat                --------------------------
	.section	.nv.compat,"",@"SHT_CUDA_COMPAT_INFO"
	.align	4
        /*0000*/ 	.byte	0x02, 0x09, 0x00, 0x00, 0x02, 0x02, 0x01, 0x00, 0x02, 0x05, 0x05, 0x00, 0x03, 0x07, 0x01, 0x01
        /*0010*/ 	.byte	0x02, 0x03, 0x00, 0x00, 0x02, 0x06, 0x01, 0x00, 0x04, 0x0b, 0x08, 0x00, 0x09, 0x00, 0x00, 0x00
        /*0020*/ 	.byte	0x00, 0x00, 0x00, 0x00


//--------------------- .nv.info._Z5printPii      --------------------------
	.section	.nv.info._Z5printPii,"",@"SHT_CUDA_INFO"
	.sectionflags	@""
	.align	4


	//----- nvinfo : EIATTR_CUDA_API_VERSION
	.align		4
        /*0000*/ 	.byte	0x04, 0x37
        /*0002*/ 	.short	(.L_100 - .L_99)
.L_99:
        /*0004*/ 	.word	0x00000082


	//----- nvinfo : EIATTR_KPARAM_INFO
	.align		4
.L_100:
        /*0008*/ 	.byte	0x04, 0x17
        /*000a*/ 	.short	(.L_102 - .L_101)
.L_101:
        /*000c*/ 	.word	0x00000000
        /*0010*/ 	.short	0x0001
        /*0012*/ 	.short	0x0008
        /*0014*/ 	.byte	0x00, 0xf0, 0x11, 0x00


	//----- nvinfo : EIATTR_KPARAM_INFO
	.align		4
.L_102:
        /*0018*/ 	.byte	0x04, 0x17
        /*001a*/ 	.short	(.L_104 - .L_103)
.L_103:
        /*001c*/ 	.word	0x00000000
        /*0020*/ 	.short	0x0000
        /*0022*/ 	.short	0x0000
        /*0024*/ 	.byte	0x00, 0xf5, 0x21, 0x00


	//----- nvinfo : EIATTR_SPARSE_MMA_MASK
	.align		4
.L_104:
        /*0028*/ 	.byte	0x03, 0x50
        /*002a*/ 	.short	0x0000


	//----- nvinfo : EIATTR_MAXREG_COUNT
	.align		4
        /*002c*/ 	.byte	0x03, 0x1b
        /*002e*/ 	.short	0x00ff


	//----- nvinfo : EIATTR_EXTERNS
	.align		4
        /*0030*/ 	.byte	0x04, 0x0f
        /*0032*/ 	.short	(.L_106 - .L_105)


	//   ....[0]....
	.align		4
.L_105:
        /*0034*/ 	.word	index@(vprintf)


	//----- nvinfo : EIATTR_MERCURY_ISA_VERSION
	.align		4
.L_106:
        /*0038*/ 	.byte	0x03, 0x5f
        /*003a*/ 	.short	0x0101


	//----- nvinfo : EIATTR_VRC_CTA_INIT_COUNT
	.align		4
        /*003c*/ 	.byte	0x02, 0x4a
	.zero		1
	.zero		1


	//----- nvinfo : EIATTR_SYSCALL_OFFSETS
	.align		4
        /*0040*/ 	.byte	0x04, 0x46
        /*0042*/ 	.short	(.L_108 - .L_107)


	//   ....[0]....
.L_107:
        /*0044*/ 	.word	0x00000230


	//   ....[1]....
        /*0048*/ 	.word	0x000002d0


	//   ....[2]....
        /*004c*/ 	.word	0x00000370


	//   ....[3]....
        /*0050*/ 	.word	0x00000410


	//   ....[4]....
        /*0054*/ 	.word	0x000004b0


	//   ....[5]....
        /*0058*/ 	.word	0x00000550


	//   ....[6]....
        /*005c*/ 	.word	0x000005f0


	//   ....[7]....
        /*0060*/ 	.word	0x00000690


	//   ....[8]....
        /*0064*/ 	.word	0x00000730


	//   ....[9]....
        /*0068*/ 	.word	0x000007d0


	//   ....[10]....
        /*006c*/ 	.word	0x00000870


	//   ....[11]....
        /*0070*/ 	.word	0x00000910


	//   ....[12]....
        /*0074*/ 	.word	0x000009b0


	//   ....[13]....
        /*0078*/ 	.word	0x00000a50


	//   ....[14]....
        /*007c*/ 	.word	0x00000af0


	//   ....[15]....
        /*0080*/ 	.word	0x00000b90


	//   ....[16]....
        /*0084*/ 	.word	0x00000d10


	//   ....[17]....
        /*0088*/ 	.word	0x00000db0


	//   ....[18]....
        /*008c*/ 	.word	0x00000e50


	//   ....[19]....
        /*0090*/ 	.word	0x00000ef0


	//   ....[20]....
        /*0094*/ 	.word	0x00000f90


	//   ....[21]....
        /*0098*/ 	.word	0x00001030


	//   ....[22]....
        /*009c*/ 	.word	0x000010d0


	//   ....[23]....
        /*00a0*/ 	.word	0x00001170


	//   ....[24]....
        /*00a4*/ 	.word	0x000012b0


	//   ....[25]....
        /*00a8*/ 	.word	0x00001350


	//   ....[26]....
        /*00ac*/ 	.word	0x000013f0


	//   ....[27]....
        /*00b0*/ 	.word	0x00001490


	//   ....[28]....
        /*00b4*/ 	.word	0x000015f0


	//----- nvinfo : EIATTR_EXIT_INSTR_OFFSETS
	.align		4
.L_108:
        /*00b8*/ 	.byte	0x04, 0x1c
        /*00ba*/ 	.short	(.L_110 - .L_109)


	//   ....[0]....
.L_109:
        /*00bc*/ 	.word	0x00000070


	//   ....[1]....
        /*00c0*/ 	.word	0x00000c00


	//   ....[2]....
        /*00c4*/ 	.word	0x000011a0


	//   ....[3]....
        /*00c8*/ 	.word	0x000014c0


	//   ....[4]....
        /*00cc*/ 	.word	0x00001640


	//----- nvinfo : EIATTR_CRS_STACK_SIZE
	.align		4
.L_110:
        /*00d0*/ 	.byte	0x04, 0x1e
        /*00d2*/ 	.short	(.L_112 - .L_111)
.L_111:
        /*00d4*/ 	.word	0x00000000


	//----- nvinfo : EIATTR_CBANK_PARAM_SIZE
	.align		4
.L_112:
        /*00d8*/ 	.byte	0x03, 0x19
        /*00da*/ 	.short	0x000c


	//----- nvinfo : EIATTR_PARAM_CBANK
	.align		4
        /*00dc*/ 	.byte	0x04, 0x0a
        /*00de*/ 	.short	(.L_114 - .L_113)
	.align		4
.L_113:
        /*00e0*/ 	.word	index@(.nv.constant0._Z5printPii)
        /*00e4*/ 	.short	0x0380
        /*00e6*/ 	.short	0x000c


	//----- nvinfo : EIATTR_SW_WAR
	.align		4
.L_114:
        /*00e8*/ 	.byte	0x04, 0x36
        /*00ea*/ 	.short	(.L_116 - .L_115)
.L_115:
        /*00ec*/ 	.word	0x00000008
.L_116:


//--------------------- .nv.info._Z8addEdgesPiS_S_S_iS_S_S_S_S_ --------------------------
	.section	.nv.info._Z8addEdgesPiS_S_S_iS_S_S_S_S_,"",@"SHT_CUDA_INFO"
	.sectionflags	@""
	.align	4


	//----- nvinfo : EIATTR_CUDA_API_VERSION
	.align		4
        /*0000*/ 	.byte	0x04, 0x37
        /*0002*/ 	.short	(.L_118 - .L_117)
.L_117:
        /*0004*/ 	.word	0x00000082


	//----- nvinfo : EIATTR_KPARAM_INFO
	.align		4
.L_118:
        /*0008*/ 	.byte	0x04, 0x17
        /*000a*/ 	.short	(.L_120 - .L_119)
.L_119:
        /*000c*/ 	.word	0x00000000
        /*0010*/ 	.short	0x0009
        /*0012*/ 	.short	0x0048
        /*0014*/ 	.byte	0x00, 0xf5, 0x21, 0x00


	//----- nvinfo : EIATTR_KPARAM_INFO
	.align		4
.L_120:
        /*0018*/ 	.byte	0x04, 0x17
        /*001a*/ 	.short	(.L_122 - .L_121)
.L_121:
        /*001c*/ 	.word	0x00000000
        /*0020*/ 	.short	0x0008
        /*0022*/ 	.short	0x0040
        /*0024*/ 	.byte	0x00, 0xf5, 0x21, 0x00


	//----- nvinfo : EIATTR_KPARAM_INFO
	.align		4
.L_122:
        /*0028*/ 	.byte	0x04, 0x17
        /*002a*/ 	.short	(.L_124 - .L_123)
.L_123:
        /*002c*/ 	.word	0x00000000
        /*0030*/ 	.short	0x0007
        /*0032*/ 	.short	0x0038
        /*0034*/ 	.byte	0x00, 0xf5, 0x21, 0x00


	//----- nvinfo : EIATTR_KPARAM_INFO
	.align		4
.L_124:
        /*0038*/ 	.byte	0x04, 0x17
        /*003a*/ 	.short	(.L_126 - .L_125)
.L_125:
        /*003c*/ 	.word	0x00000000
        /*0040*/ 	.short	0x0006
        /*0042*/ 	.short	0x0030
        /*0044*/ 	.byte	0x00, 0xf5, 0x21, 0x00


	//----- nvinfo : EIATTR_KPARAM_INFO
	.align		4
.L_126:
        /*0048*/ 	.byte	0x04, 0x17
        /*004a*/ 	.short	(.L_128 - .L_127)
.L_127:
        /*004c*/ 	.word	0x00000000
        /*0050*/ 	.short	0x0005
        /*0052*/ 	.short	0x0028
        /*0054*/ 	.byte	0x00, 0xf5, 0x21, 0x00


	//----- nvinfo : EIATTR_KPARAM_INFO
	.align		4
.L_128:
        /*0058*/ 	.byte	0x04, 0x17
        /*005a*/ 	.short	(.L_130 - .L_129)
.L_129:
        /*005c*/ 	.word	0x00000000
        /*0060*/ 	.short	0x0004
        /*0062*/ 	.short	0x0020
        /*0064*/ 	.byte	0x00, 0xf0, 0x11, 0x00


	//----- nvinfo : EIATTR_KPARAM_INFO
	.align		4
.L_130:
        /*0068*/ 	.byte	0x04, 0x17
        /*006a*/ 	.short	(.L_132 - .L_131)
.L_131:
        /*006c*/ 	.word	0x00000000
        /*0070*/ 	.short	0x0003
        /*0072*/ 	.short	0x0018
        /*0074*/ 	.byte	0x00, 0xf5, 0x21, 0x00


	//----- nvinfo : EIATTR_KPARAM_INFO
	.align		4
.L_132:
        /*0078*/ 	.byte	0x04, 0x17
        /*007a*/ 	.short	(.L_134 - .L_133)
.L_133:
        /*007c*/ 	.word	0x00000000
        /*0080*/ 	.short	0x0002
        /*0082*/ 	.short	0x0010
        /*0084*/ 	.byte	0x00, 0xf5, 0x21, 0x00


	//----- nvinfo : EIATTR_KPARAM_INFO
	.align		4
.L_134:
        /*0088*/ 	.byte	0x04, 0x17
        /*008a*/ 	.short	(.L_136 - .L_135)
.L_135:
        /*008c*/ 	.word	0x00000000
        /*0090*/ 	.short	0x0001
        /*0092*/ 	.short	0x0008
        /*0094*/ 	.byte	0x00, 0xf5, 0x21, 0x00


	//----- nvinfo : EIATTR_KPARAM_INFO
	.align		4
.L_136:
        /*0098*/ 	.byte	0x04, 0x17
        /*009a*/ 	.short	(.L_138 - .L_137)
.L_137:
        /*009c*/ 	.word	0x00000000
        /*00a0*/ 	.short	0x0000
        /*00a2*/ 	.short	0x0000
        /*00a4*/ 	.byte	0x00, 0xf5, 0x21, 0x00


	//----- nvinfo : EIATTR_SPARSE_MMA_MASK
	.align		4
.L_138:
        /*00a8*/ 	.byte	0x03, 0x50
        /*00aa*/ 	.short	0x0000


	//----- nvinfo : EIATTR_MAXREG_COUNT
	.align		4
        /*00ac*/ 	.byte	0x03, 0x1b
        /*00ae*/ 	.short	0x00ff


	//----- nvinfo : EIATTR_MERCURY_ISA_VERSION
	.align		4
        /*00b0*/ 	.byte	0x03, 0x5f
        /*00b2*/ 	.short	0x0101


	//----- nvinfo : EIATTR_VRC_CTA_INIT_COUNT
	.align		4
        /*00b4*/ 	.byte	0x02, 0x4a
	.zero		1
	.zero		1


	//----- nvinfo : EIATTR_EXIT_INSTR_OFFSETS
	.align		4
        /*00b8*/ 	.byte	0x04, 0x1c
        /*00ba*/ 	.short	(.L_140 - .L_139)


	//   ....[0]....
.L_139:
        /*00bc*/ 	.word	0x00000070


	//   ....[1]....
        /*00c0*/ 	.word	0x000000e0


	//   ....[2]....
        /*00c4*/ 	.word	0x00000380


	//----- nvinfo : EIATTR_CRS_STACK_SIZE
	.align		4
.L_140:
        /*00c8*/ 	.byte	0x04, 0x1e
        /*00ca*/ 	.short	(.L_142 - .L_141)
.L_141:
        /*00cc*/ 	.word	0x00000000


	//----- nvinfo : EIATTR_CBANK_PARAM_SIZE
	.align		4
.L_142:
        /*00d0*/ 	.byte	0x03, 0x19
        /*00d2*/ 	.short	0x0050


	//----- nvinfo : EIATTR_PARAM_CBANK
	.align		4
        /*00d4*/ 	.byte	0x04, 0x0a
        /*00d6*/ 	.short	(.L_144 - .L_143)
	.align		4
.L_143:
        /*00d8*/ 	.word	index@(.nv.constant0._Z8addEdgesPiS_S_S_iS_S_S_S_S_)
        /*00dc*/ 	.short	0x0380
        /*00de*/ 	.short	0x0050


	//----- nvinfo : EIATTR_SW_WAR
	.align		4
.L_144:
        /*00e0*/ 	.byte	0x04, 0x36
        /*00e2*/ 	.short	(.L_146 - .L_145)
.L_145:
        /*00e4*/ 	.word	0x00000008
.L_146:


//--------------------- .nv.info._Z15find_startIndexPiiS_ --------------------------
	.section	.nv.info._Z15find_startIndexPiiS_,"",@"SHT_CUDA_INFO"
	.sectionflags	@""
	.align	4


	//----- nvinfo : EIATTR_CUDA_API_VERSION
	.align		4
        /*0000*/ 	.byte	0x04, 0x37
        /*0002*/ 	.short	(.L_148 - .L_147)
.L_147:
        /*0004*/ 	.word	0x00000082


	//----- nvinfo : EIATTR_KPARAM_INFO
	.align		4
.L_148:
        /*0008*/ 	.byte	0x04, 0x17
        /*000a*/ 	.short	(.L_150 - .L_149)
.L_149:
        /*000c*/ 	.word	0x00000000
        /*0010*/ 	.short	0x0002
        /*0012*/ 	.short	0x0010
        /*0014*/ 	.byte	0x00, 0xf5, 0x21, 0x00


	//----- nvinfo : EIATTR_KPARAM_INFO
	.align		4
.L_150:
        /*0018*/ 	.byte	0x04, 0x17
        /*001a*/ 	.short	(.L_152 - .L_151)
.L_151:
        /*001c*/ 	.word	0x00000000
        /*0020*/ 	.short	0x0001
        /*0022*/ 	.short	0x0008
        /*0024*/ 	.byte	0x00, 0xf0, 0x11, 0x00


	//----- nvinfo : EIATTR_KPARAM_INFO
	.align		4
.L_152:
        /*0028*/ 	.byte	0x04, 0x17
        /*002a*/ 	.short	(.L_154 - .L_153)
.L_153:
        /*002c*/ 	.word	0x00000000
        /*0030*/ 	.short	0x0000
        /*0032*/ 	.short	0x0000
        /*0034*/ 	.byte	0x00, 0xf5, 0x21, 0x00


	//----- nvinfo : EIATTR_SPARSE_MMA_MASK
	.align		4
.L_154:
        /*0038*/ 	.byte	0x03, 0x50
        /*003a*/ 	.short	0x0000


	//----- nvinfo : EIATTR_MAXREG_COUNT
	.align		4
        /*003c*/ 	.byte	0x03, 0x1b
        /*003e*/ 	.short	0x00ff


	//----- nvinfo : EIATTR_MERCURY_ISA_VERSION
	.align		4
        /*0040*/ 	.byte	0x03, 0x5f
        /*0042*/ 	.short	0x0101


	//----- nvinfo : EIATTR_VRC_CTA_INIT_COUNT
	.align		4
        /*0044*/ 	.byte	0x02, 0x4a
	.zero		1
	.zero		1


	//----- nvinfo : EIATTR_EXIT_INSTR_OFFSETS
	.align		4
        /*0048*/ 	.byte	0x04, 0x1c
        /*004a*/ 	.short	(.L_156 - .L_155)


	//   ....[0]....
.L_155:
        /*004c*/ 	.word	0x00000070


	//   ....[1]....
        /*0050*/ 	.word	0x000000f0


	//----- nvinfo : EIATTR_CBANK_PARAM_SIZE
	.align		4
.L_156:
        /*0054*/ 	.byte	0x03, 0x19
        /*0056*/ 	.short	0x0018


	//----- nvinfo : EIATTR_PARAM_CBANK
	.align		4
        /*0058*/ 	.byte	0x04, 0x0a
        /*005a*/ 	.short	(.L_158 - .L_157)
	.align		4
.L_157:
        /*005c*/ 	.word	index@(.nv.constant0._Z15find_startIndexPiiS_)
        /*0060*/ 	.short	0x0380
        /*0062*/ 	.short	0x0018


	//----- nvinfo : EIATTR_SW_WAR
	.align		4
.L_158:
        /*0064*/ 	.byte	0x04, 0x36
        /*0066*/ 	.short	(.L_160 - .L_159)
.L_159:
        /*0068*/ 	.word	0x00000008
.L_160:


//--------------------- .nv.info._Z15count_outdegreePiS_S_iS_S_S_ --------------------------
	.section	.nv.info._Z15count_outdegreePiS_S_iS_S_S_,"",@"SHT_CUDA_INFO"
	.sectionflags	@""
	.align	4


	//----- nvinfo : EIATTR_CUDA_API_VERSION
	.align		4
        /*0000*/ 	.byte	0x04, 0x37
        /*0002*/ 	.short	(.L_162 - .L_161)
.L_161:
        /*0004*/ 	.word	0x00000082


	//----- nvinfo : EIATTR_KPARAM_INFO
	.align		4
.L_162:
        /*0008*/ 	.byte	0x04, 0x17
        /*000a*/ 	.short	(.L_164 - .L_163)
.L_163:
        /*000c*/ 	.word	0x00000000
        /*0010*/ 	.short	0x0006
        /*0012*/ 	.short	0x0030
        /*0014*/ 	.byte	0x00, 0xf5, 0x21, 0x00


	//----- nvinfo : EIATTR_KPARAM_INFO
	.align		4
.L_164:
        /*0018*/ 	.byte	0x04, 0x17
        /*001a*/ 	.short	(.L_166 - .L_165)
.L_165:
        /*001c*/ 	.word	0x00000000
        /*0020*/ 	.short	0x0005
        /*0022*/ 	.short	0x0028
        /*0024*/ 	.byte	0x00, 0xf5, 0x21, 0x00


	//----- nvinfo : EIATTR_KPARAM_INFO
	.align		4
.L_166:
        /*0028*/ 	.byte	0x04, 0x17
        /*002a*/ 	.short	(.L_168 - .L_167)
.L_167:
        /*002c*/ 	.word	0x00000000
        /*0030*/ 	.short	0x0004
        /*0032*/ 	.short	0x0020
        /*0034*/ 	.byte	0x00, 0xf5, 0x21, 0x00


	//----- nvinfo : EIATTR_KPARAM_INFO
	.align		4
.L_168:
        /*0038*/ 	.byte	0x04, 0x17
        /*003a*/ 	.short	(.L_170 - .L_169)
.L_169:
        /*003c*/ 	.word	0x00000000
        /*0040*/ 	.short	0x0003
        /*0042*/ 	.short	0x0018
        /*0044*/ 	.byte	0x00, 0xf0, 0x11, 0x00


	//----- nvinfo : EIATTR_KPARAM_INFO
	.align		4
.L_170:
        /*0048*/ 	.byte	0x04, 0x17
        /*004a*/ 	.short	(.L_172 - .L_171)
.L_171:
        /*004c*/ 	.word	0x00000000
        /*0050*/ 	.short	0x0002
        /*0052*/ 	.short	0x0010
        /*0054*/ 	.byte	0x00, 0xf5, 0x21, 0x00


	//----- nvinfo : EIATTR_KPARAM_INFO
	.align		4
.L_172:
        /*0058*/ 	.byte	0x04, 0x17
        /*005a*/ 	.short	(.L_174 - .L_173)
.L_173:
        /*005c*/ 	.word	0x00000000
        /*0060*/ 	.short	0x0001
        /*0062*/ 	.short	0x0008
        /*0064*/ 	.byte	0x00, 0xf5, 0x21, 0x00


	//----- nvinfo : EIATTR_KPARAM_INFO
	.align		4
.L_174:
        /*0068*/ 	.byte	0x04, 0x17
        /*006a*/ 	.short	(.L_176 - .L_175)
.L_175:
        /*006c*/ 	.word	0x00000000
        /*0070*/ 	.short	0x0000
        /*0072*/ 	.short	0x0000
        /*0074*/ 	.byte	0x00, 0xf5, 0x21, 0x00


	//----- nvinfo : EIATTR_SPARSE_MMA_MASK
	.align		4
.L_176:
        /*0078*/ 	.byte	0x03, 0x50
        /*007a*/ 	.short	0x0000


	//----- nvinfo : EIATTR_MAXREG_COUNT
	.align		4
        /*007c*/ 	.byte	0x03, 0x1b
        /*007e*/ 	.short	0x00ff


	//----- nvinfo : EIATTR_MERCURY_ISA_VERSION
	.align		4
        /*0080*/ 	.byte	0x03, 0x5f
        /*0082*/ 	.short	0x0101


	//----- nvinfo : EIATTR_VRC_CTA_INIT_COUNT
	.align		4
        /*0084*/ 	.byte	0x02, 0x4a
	.zero		1
	.zero		1


	//----- nvinfo : EIATTR_EXIT_INSTR_OFFSETS
	.align		4
        /*0088*/ 	.byte	0x04, 0x1c
        /*008a*/ 	.short	(.L_178 - .L_177)


	//   ....[0]....
.L_177:
        /*008c*/ 	.word	0x00000070


	//   ....[1]....
        /*0090*/ 	.word	0x000000e0


	//   ....[2]....
        /*0094*/ 	.word	0x000002c0


	//----- nvinfo : EIATTR_CRS_STACK_SIZE
	.align		4
.L_178:
        /*0098*/ 	.byte	0x04, 0x1e
        /*009a*/ 	.short	(.L_180 - .L_179)
.L_179:
        /*009c*/ 	.word	0x00000000


	//----- nvinfo : EIATTR_CBANK_PARAM_SIZE
	.align		4
.L_180:
        /*00a0*/ 	.byte	0x03, 0x19
        /*00a2*/ 	.short	0x0038


	//----- nvinfo : EIATTR_PARAM_CBANK
	.align		4
        /*00a4*/ 	.byte	0x04, 0x0a
        /*00a6*/ 	.short	(.L_182 - .L_181)
	.align		4
.L_181:
        /*00a8*/ 	.word	index@(.nv.constant0._Z15count_outdegreePiS_S_iS_S_S_)
        /*00ac*/ 	.short	0x0380
        /*00ae*/ 	.short	0x0038


	//----- nvinfo : EIATTR_SW_WAR
	.align		4
.L_182:
        /*00b0*/ 	.byte	0x04, 0x36
        /*00b2*/ 	.short	(.L_184 - .L_183)
.L_183:
        /*00b4*/ 	.word	0x00000008
.L_184:


//--------------------- .nv.info._Z13print_prefsumiPi --------------------------
	.section	.nv.info._Z13print_prefsumiPi,"",@"SHT_CUDA_INFO"
	.sectionflags	@""
	.align	4


	//----- nvinfo : EIATTR_CUDA_API_VERSION
	.align		4
        /*0000*/ 	.byte	0x04, 0x37
        /*0002*/ 	.short	(.L_186 - .L_185)
.L_185:
        /*0004*/ 	.word	0x00000082


	//----- nvinfo : EIATTR_KPARAM_INFO
	.align		4
.L_186:
        /*0008*/ 	.byte	0x04, 0x17
        /*000a*/ 	.short	(.L_188 - .L_187)
.L_187:
        /*000c*/ 	.word	0x00000000
        /*0010*/ 	.short	0x0001
        /*0012*/ 	.short	0x0008
        /*0014*/ 	.byte	0x00, 0xf5, 0x21, 0x00


	//----- nvinfo : EIATTR_KPARAM_INFO
	.align		4
.L_188:
        /*0018*/ 	.byte	0x04, 0x17
        /*001a*/ 	.short	(.L_190 - .L_189)
.L_189:
        /*001c*/ 	.word	0x00000000
        /*0020*/ 	.short	0x0000
        /*0022*/ 	.short	0x0000
        /*0024*/ 	.byte	0x00, 0xf0, 0x11, 0x00


	//----- nvinfo : EIATTR_SPARSE_MMA_MASK
	.align		4
.L_190:
        /*0028*/ 	.byte	0x03, 0x50
        /*002a*/ 	.short	0x0000


	//----- nvinfo : EIATTR_MAXREG_COUNT
	.align		4
        /*002c*/ 	.byte	0x03, 0x1b
        /*002e*/ 	.short	0x00ff


	//----- nvinfo : EIATTR_EXTERNS
	.align		4
        /*0030*/ 	.byte	0x04, 0x0f
        /*0032*/ 	.short	(.L_192 - .L_191)


	//   ....[0]....
	.align		4
.L_191:
        /*0034*/ 	.word	index@(vprintf)


	//----- nvinfo : EIATTR_MERCURY_ISA_VERSION
	.align		4
.L_192:
        /*0038*/ 	.byte	0x03, 0x5f
        /*003a*/ 	.short	0x0101


	//----- nvinfo : EIATTR_VRC_CTA_INIT_COUNT
	.align		4
        /*003c*/ 	.byte	0x02, 0x4a
	.zero		1
	.zero		1


	//----- nvinfo : EIATTR_SYSCALL_OFFSETS
	.align		4
        /*0040*/ 	.byte	0x04, 0x46
        /*0042*/ 	.short	(.L_194 - .L_193)


	//   ....[0]....
.L_193:
        /*0044*/ 	.word	0x00000230


	//   ....[1]....
        /*0048*/ 	.word	0x000002d0


	//   ....[2]....
        /*004c*/ 	.word	0x00000370


	//   ....[3]....
        /*0050*/ 	.word	0x00000410


	//   ....[4]....
        /*0054*/ 	.word	0x000004b0


	//   ....[5]....
        /*0058*/ 	.word	0x00000550


	//   ....[6]....
        /*005c*/ 	.word	0x000005f0


	//   ....[7]....
        /*0060*/ 	.word	0x00000690


	//   ....[8]....
        /*0064*/ 	.word	0x00000730


	//   ....[9]....
        /*0068*/ 	.word	0x000007d0


	//   ....[10]....
        /*006c*/ 	.word	0x00000870


	//   ....[11]....
        /*0070*/ 	.word	0x00000910


	//   ....[12]....
        /*0074*/ 	.word	0x000009b0


	//   ....[13]....
        /*0078*/ 	.word	0x00000a50


	//   ....[14]....
        /*007c*/ 	.word	0x00000af0


	//   ....[15]....
        /*0080*/ 	.word	0x00000b90


	//   ....[16]....
        /*0084*/ 	.word	0x00000d10


	//   ....[17]....
        /*0088*/ 	.word	0x00000db0


	//   ....[18]....
        /*008c*/ 	.word	0x00000e50


	//   ....[19]....
        /*0090*/ 	.word	0x00000ef0


	//   ....[20]....
        /*0094*/ 	.word	0x00000f90


	//   ....[21]....
        /*0098*/ 	.word	0x00001030


	//   ....[22]....
        /*009c*/ 	.word	0x000010d0


	//   ....[23]....
        /*00a0*/ 	.word	0x00001170


	//   ....[24]....
        /*00a4*/ 	.word	0x000012b0


	//   ....[25]....
        /*00a8*/ 	.word	0x00001350


	//   ....[26]....
        /*00ac*/ 	.word	0x000013f0


	//   ....[27]....
        /*00b0*/ 	.word	0x00001490


	//   ....[28]....
        /*00b4*/ 	.word	0x000015f0


	//----- nvinfo : EIATTR_EXIT_INSTR_OFFSETS
	.align		4
.L_194:
        /*00b8*/ 	.byte	0x04, 0x1c
        /*00ba*/ 	.short	(.L_196 - .L_195)


	//   ....[0]....
.L_195:
        /*00bc*/ 	.word	0x00000070


	//   ....[1]....
        /*00c0*/ 	.word	0x00000c00


	//   ....[2]....
        /*00c4*/ 	.word	0x000011a0


	//   ....[3]....
        /*00c8*/ 	.word	0x000014c0


	//   ....[4]....
        /*00cc*/ 	.word	0x00001640


	//----- nvinfo : EIATTR_CRS_STACK_SIZE
	.align		4
.L_196:
        /*00d0*/ 	.byte	0x04, 0x1e
        /*00d2*/ 	.short	(.L_198 - .L_197)
.L_197:
        /*00d4*/ 	.word	0x00000000


	//----- nvinfo : EIATTR_CBANK_PARAM_SIZE
	.align		4
.L_198:
        /*00d8*/ 	.byte	0x03, 0x19
        /*00da*/ 	.short	0x0010


	//----- nvinfo : EIATTR_PARAM_CBANK
	.align		4
        /*00dc*/ 	.byte	0x04, 0x0a
        /*00de*/ 	.short	(.L_200 - .L_199)
	.align		4
.L_199:
        /*00e0*/ 	.word	index@(.nv.constant0._Z13print_prefsumiPi)
        /*00e4*/ 	.short	0x0380
        /*00e6*/ 	.short	0x0010


	//----- nvinfo : EIATTR_SW_WAR
	.align		4
.L_200:
        /*00e8*/ 	.byte	0x04, 0x36
        /*00ea*/ 	.short	(.L_202 - .L_201)
.L_201:
        /*00ec*/ 	.word	0x00000008
.L_202:


//--------------------- .nv.info._Z5shiftPiiS_    --------------------------
	.section	.nv.info._Z5shiftPiiS_,"",@"SHT_CUDA_INFO"
	.sectionflags	@""
	.align	4


	//----- nvinfo : EIATTR_CUDA_API_VERSION
	.align		4
        /*0000*/ 	.byte	0x04, 0x37
        /*0002*/ 	.short	(.L_204 - .L_203)
.L_203:
        /*0004*/ 	.word	0x00000082


	//----- nvinfo : EIATTR_KPARAM_INFO
	.align		4
.L_204:
        /*0008*/ 	.byte	0x04, 0x17
        /*000a*/ 	.short	(.L_206 - .L_205)
.L_205:
        /*000c*/ 	.word	0x00000000
        /*0010*/ 	.short	0x0002
        /*0012*/ 	.short	0x0010
        /*0014*/ 	.byte	0x00, 0xf5, 0x21, 0x00


	//----- nvinfo : EIATTR_KPARAM_INFO
	.align		4
.L_206:
        /*0018*/ 	.byte	0x04, 0x17
        /*001a*/ 	.short	(.L_208 - .L_207)
.L_207:
        /*001c*/ 	.word	0x00000000
        /*0020*/ 	.short	0x0001
        /*0022*/ 	.short	0x0008
        /*0024*/ 	.byte	0x00, 0xf0, 0x11, 0x00


	//----- nvinfo : EIATTR_KPARAM_INFO
	.align		4
.L_208:
        /*0028*/ 	.byte	0x04, 0x17
        /*002a*/ 	.short	(.L_210 - .L_209)
.L_209:
        /*002c*/ 	.word	0x00000000
        /*0030*/ 	.short	0x0000
        /*0032*/ 	.short	0x0000
        /*0034*/ 	.byte	0x00, 0xf5, 0x21, 0x00


	//----- nvinfo : EIATTR_SPARSE_MMA_MASK
	.align		4
.L_210:
        /*0038*/ 	.byte	0x03, 0x50
        /*003a*/ 	.short	0x0000


	//----- nvinfo : EIATTR_MAXREG_COUNT
	.align		4
        /*003c*/ 	.byte	0x03, 0x1b
        /*003e*/ 	.short	0x00ff


	//----- nvinfo : EIATTR_MERCURY_ISA_VERSION
	.align		4
        /*0040*/ 	.byte	0x03, 0x5f
        /*0042*/ 	.short	0x0101


	//----- nvinfo : EIATTR_VRC_CTA_INIT_COUNT
	.align		4
        /*0044*/ 	.byte	0x02, 0x4a
	.zero		1
	.zero		1


	//----- nvinfo : EIATTR_EXIT_INSTR_OFFSETS
	.align		4
        /*0048*/ 	.byte	0x04, 0x1c
        /*004a*/ 	.short	(.L_212 - .L_211)


	//   ....[0]....
.L_211:
        /*004c*/ 	.word	0x00000080


	//   ....[1]....
        /*0050*/ 	.word	0x00000110


	//----- nvinfo : EIATTR_CBANK_PARAM_SIZE
	.align		4
.L_212:
        /*0054*/ 	.byte	0x03, 0x19
        /*0056*/ 	.short	0x0018


	//----- nvinfo : EIATTR_PARAM_CBANK
	.align		4
        /*0058*/ 	.byte	0x04, 0x0a
        /*005a*/ 	.short	(.L_214 - .L_213)
	.align		4
.L_213:
        /*005c*/ 	.word	index@(.nv.constant0._Z5shiftPiiS_)
        /*0060*/ 	.short	0x0380
        /*0062*/ 	.short	0x0018


	//----- nvinfo : EIATTR_SW_WAR
	.align		4
.L_214:
        /*0064*/ 	.byte	0x04, 0x36
        /*0066*/ 	.short	(.L_216 - .L_215)
.L_215:
        /*0068*/ 	.word	0x00000008
.L_216:


//--------------------- .nv.info._Z11fix_prefsumPiiS_ --------------------------
	.section	.nv.info._Z11fix_prefsumPiiS_,"",@"SHT_CUDA_INFO"
	.sectionflags	@""
	.align	4


	//----- nvinfo : EIATTR_CUDA_API_VERSION
	.align		4
        /*0000*/ 	.byte	0x04, 0x37
        /*0002*/ 	.short	(.L_218 - .L_217)
.L_217:
        /*0004*/ 	.word	0x00000082


	//----- nvinfo : EIATTR_KPARAM_INFO
	.align		4
.L_218:
        /*0008*/ 	.byte	0x04, 0x17
        /*000a*/ 	.short	(.L_220 - .L_219)
.L_219:
        /*000c*/ 	.word	0x00000000
        /*0010*/ 	.short	0x0002
        /*0012*/ 	.short	0x0010
        /*0014*/ 	.byte	0x00, 0xf5, 0x21, 0x00


	//----- nvinfo : EIATTR_KPARAM_INFO
	.align		4
.L_220:
        /*0018*/ 	.byte	0x04, 0x17
        /*001a*/ 	.short	(.L_222 - .L_221)
.L_221:
        /*001c*/ 	.word	0x00000000
        /*0020*/ 	.short	0x0001
        /*0022*/ 	.short	0x0008
        /*0024*/ 	.byte	0x00, 0xf0, 0x11, 0x00


	//----- nvinfo : EIATTR_KPARAM_INFO
	.align		4
.L_222:
        /*0028*/ 	.byte	0x04, 0x17
        /*002a*/ 	.short	(.L_224 - .L_223)
.L_223:
        /*002c*/ 	.word	0x00000000
        /*0030*/ 	.short	0x0000
        /*0032*/ 	.short	0x0000
        /*0034*/ 	.byte	0x00, 0xf5, 0x21, 0x00


	//----- nvinfo : EIATTR_SPARSE_MMA_MASK
	.align		4
.L_224:
        /*0038*/ 	.byte	0x03, 0x50
        /*003a*/ 	.short	0x0000


	//----- nvinfo : EIATTR_MAXREG_COUNT
	.align		4
        /*003c*/ 	.byte	0x03, 0x1b
        /*003e*/ 	.short	0x00ff


	//----- nvinfo : EIATTR_MERCURY_ISA_VERSION
	.align		4
        /*0040*/ 	.byte	0x03, 0x5f
        /*0042*/ 	.short	0x0101


	//----- nvinfo : EIATTR_VRC_CTA_INIT_COUNT
	.align		4
        /*0044*/ 	.byte	0x02, 0x4a
	.zero		1
	.zero		1


	//----- nvinfo : EIATTR_EXIT_INSTR_OFFSETS
	.align		4
        /*0048*/ 	.byte	0x04, 0x1c
        /*004a*/ 	.short	(.L_226 - .L_225)


	//   ....[0]....
.L_225:
        /*004c*/ 	.word	0x00000090


	//   ....[1]....
        /*0050*/ 	.word	0x000001f0


	//   ....[2]....
        /*0054*/ 	.word	0x00000a10


	//   ....[3]....
        /*0058*/ 	.word	0x00000b40


	//----- nvinfo : EIATTR_CBANK_PARAM_SIZE
	.align		4
.L_226:
        /*005c*/ 	.byte	0x03, 0x19
        /*005e*/ 	.short	0x0018


	//----- nvinfo : EIATTR_PARAM_CBANK
	.align		4
        /*0060*/ 	.byte	0x04, 0x0a
        /*0062*/ 	.short	(.L_228 - .L_227)
	.align		4
.L_227:
        /*0064*/ 	.word	index@(.nv.constant0._Z11fix_prefsumPiiS_)
        /*0068*/ 	.short	0x0380
        /*006a*/ 	.short	0x0018


	//----- nvinfo : EIATTR_SW_WAR
	.align		4
.L_228:
        /*006c*/ 	.byte	0x04, 0x36
        /*006e*/ 	.short	(.L_230 - .L_229)
.L_229:
        /*0070*/ 	.word	0x00000008
.L_230:


//--------------------- .nv.info._Z10prefix_sumPiiS_ --------------------------
	.section	.nv.info._Z10prefix_sumPiiS_,"",@"SHT_CUDA_INFO"
	.sectionflags	@""
	.align	4


	//----- nvinfo : EIATTR_CUDA_API_VERSION
	.align		4
        /*0000*/ 	.byte	0x04, 0x37
        /*0002*/ 	.short	(.L_232 - .L_231)
.L_231:
        /*0004*/ 	.word	0x00000082


	//----- nvinfo : EIATTR_KPARAM_INFO
	.align		4
.L_232:
        /*0008*/ 	.byte	0x04, 0x17
        /*000a*/ 	.short	(.L_234 - .L_233)
.L_233:
        /*000c*/ 	.word	0x00000000
        /*0010*/ 	.short	0x0002
        /*0012*/ 	.short	0x0010
        /*0014*/ 	.byte	0x00, 0xf5, 0x21, 0x00


	//----- nvinfo : EIATTR_KPARAM_INFO
	.align		4
.L_234:
        /*0018*/ 	.byte	0x04, 0x17
        /*001a*/ 	.short	(.L_236 - .L_235)
.L_235:
        /*001c*/ 	.word	0x00000000
        /*0020*/ 	.short	0x0001
        /*0022*/ 	.short	0x0008
        /*0024*/ 	.byte	0x00, 0xf0, 0x11, 0x00


	//----- nvinfo : EIATTR_KPARAM_INFO
	.align		4
.L_236:
        /*0028*/ 	.byte	0x04, 0x17
        /*002a*/ 	.short	(.L_238 - .L_237)
.L_237:
        /*002c*/ 	.word	0x00000000
        /*0030*/ 	.short	0x0000
        /*0032*/ 	.short	0x0000
        /*0034*/ 	.byte	0x00, 0xf5, 0x21, 0x00


	//----- nvinfo : EIATTR_SPARSE_MMA_MASK
	.align		4
.L_238:
        /*0038*/ 	.byte	0x03, 0x50
        /*003a*/ 	.short	0x0000


	//----- nvinfo : EIATTR_MAXREG_COUNT
	.align		4
        /*003c*/ 	.byte	0x03, 0x1b
        /*003e*/ 	.short	0x00ff


	//----- nvinfo : EIATTR_NUM_BARRIERS
	.align		4
        /*0040*/ 	.byte	0x02, 0x4c
        /*0042*/ 	.byte	0x01
	.zero		1


	//----- nvinfo : EIATTR_MERCURY_ISA_VERSION
	.align		4
        /*0044*/ 	.byte	0x03, 0x5f
        /*0046*/ 	.short	0x0101


	//----- nvinfo : EIATTR_VRC_CTA_INIT_COUNT
	.align		4
        /*0048*/ 	.byte	0x02, 0x4a
	.zero		1
	.zero		1


	//----- nvinfo : EIATTR_EXIT_INSTR_OFFSETS
	.align		4
        /*004c*/ 	.byte	0x04, 0x1c
        /*004e*/ 	.short	(.L_240 - .L_239)


	//   ....[0]....
.L_239:
        /*0050*/ 	.word	0x00000070


	//   ....[1]....
        /*0054*/ 	.word	0x000001d0


	//   ....[2]....
        /*0058*/ 	.word	0x00000220


	//----- nvinfo : EIATTR_CBANK_PARAM_SIZE
	.align		4
.L_240:
        /*005c*/ 	.byte	0x03, 0x19
        /*005e*/ 	.short	0x0018


	//----- nvinfo : EIATTR_PARAM_CBANK
	.align		4
        /*0060*/ 	.byte	0x04, 0x0a
        /*0062*/ 	.short	(.L_242 - .L_241)
	.align		4
.L_241:
        /*0064*/ 	.word	index@(.nv.constant0._Z10prefix_sumPiiS_)
        /*0068*/ 	.short	0x0380
        /*006a*/ 	.short	0x0018


	//----- nvinfo : EIATTR_SW_WAR
	.align		4
.L_242:
        /*006c*/ 	.byte	0x04, 0x36
        /*006e*/ 	.short	(.L_244 - .L_243)
.L_243:
        /*0070*/ 	.word	0x00000008
.L_244:


//--------------------- .nv.info._Z15mark_newverticeiPiiS_ --------------------------
	.section	.nv.info._Z15mark_newverticeiPiiS_,"",@"SHT_CUDA_INFO"
	.sectionflags	@""
	.align	4


	//----- nvinfo : EIATTR_CUDA_API_VERSION
	.align		4
        /*0000*/ 	.byte	0x04, 0x37
        /*0002*/ 	.short	(.L_246 - .L_245)
.L_245:
        /*0004*/ 	.word	0x00000082


	//----- nvinfo : EIATTR_KPARAM_INFO
	.align		4
.L_246:
        /*0008*/ 	.byte	0x04, 0x17
        /*000a*/ 	.short	(.L_248 - .L_247)
.L_247:
        /*000c*/ 	.word	0x00000000
        /*0010*/ 	.short	0x0003
        /*0012*/ 	.short	0x0018
        /*0014*/ 	.byte	0x00, 0xf5, 0x21, 0x00


	//----- nvinfo : EIATTR_KPARAM_INFO
	.align		4
.L_248:
        /*0018*/ 	.byte	0x04, 0x17
        /*001a*/ 	.short	(.L_250 - .L_249)
.L_249:
        /*001c*/ 	.word	0x00000000
        /*0020*/ 	.short	0x0002
        /*0022*/ 	.short	0x0010
        /*0024*/ 	.byte	0x00, 0xf0, 0x11, 0x00


	//----- nvinfo : EIATTR_KPARAM_INFO
	.align		4
.L_250:
        /*0028*/ 	.byte	0x04, 0x17
        /*002a*/ 	.short	(.L_252 - .L_251)
.L_251:
        /*002c*/ 	.word	0x00000000
        /*0030*/ 	.short	0x0001
        /*0032*/ 	.short	0x0008
        /*0034*/ 	.byte	0x00, 0xf5, 0x21, 0x00


	//----- nvinfo : EIATTR_KPARAM_INFO
	.align		4
.L_252:
        /*0038*/ 	.byte	0x04, 0x17
        /*003a*/ 	.short	(.L_254 - .L_253)
.L_253:
        /*003c*/ 	.word	0x00000000
        /*0040*/ 	.short	0x0000
        /*0042*/ 	.short	0x0000
        /*0044*/ 	.byte	0x00, 0xf0, 0x11, 0x00


	//----- nvinfo : EIATTR_SPARSE_MMA_MASK
	.align		4
.L_254:
        /*0048*/ 	.byte	0x03, 0x50
        /*004a*/ 	.short	0x0000


	//----- nvinfo : EIATTR_MAXREG_COUNT
	.align		4
        /*004c*/ 	.byte	0x03, 0x1b
        /*004e*/ 	.short	0x00ff


	//----- nvinfo : EIATTR_MERCURY_ISA_VERSION
	.align		4
        /*0050*/ 	.byte	0x03, 0x5f
        /*0052*/ 	.short	0x0101


	//----- nvinfo : EIATTR_VRC_CTA_INIT_COUNT
	.align		4
        /*0054*/ 	.byte	0x02, 0x4a
	.zero		1
	.zero		1


	//----- nvinfo : EIATTR_EXIT_INSTR_OFFSETS
	.align		4
        /*0058*/ 	.byte	0x04, 0x1c
        /*005a*/ 	.short	(.L_256 - .L_255)


	//   ....[0]....
.L_255:
        /*005c*/ 	.word	0x00000090


	//   ....[1]....
        /*0060*/ 	.word	0x00000120


	//----- nvinfo : EIATTR_CBANK_PARAM_SIZE
	.align		4
.L_256:
        /*0064*/ 	.byte	0x03, 0x19
        /*0066*/ 	.short	0x0020


	//----- nvinfo : EIATTR_PARAM_CBANK
	.align		4
        /*0068*/ 	.byte	0x04, 0x0a
        /*006a*/ 	.short	(.L_258 - .L_257)
	.align		4
.L_257:
        /*006c*/ 	.word	index@(.nv.constant0._Z15mark_newverticeiPiiS_)
        /*0070*/ 	.short	0x0380
        /*0072*/ 	.short	0x0020


	//----- nvinfo : EIATTR_SW_WAR
	.align		4
.L_258:
        /*0074*/ 	.byte	0x04, 0x36
        /*0076*/ 	.short	(.L_260 - .L_259)
.L_259:
        /*0078*/ 	.word	0x00000008
.L_260:


//--------------------- .nv.info._Z13markComponentiP4EdgePiiS1_ --------------------------
	.section	.nv.info._Z13markComponentiP4EdgePiiS1_,"",@"SHT_CUDA_INFO"
	.sectionflags	@""
	.align	4


	//----- nvinfo : EIATTR_CUDA_API_VERSION
	.align		4
        /*0000*/ 	.byte	0x04, 0x37
        /*0002*/ 	.short	(.L_262 - .L_261)
.L_261:
        /*0004*/ 	.word	0x00000082


	//----- nvinfo : EIATTR_KPARAM_INFO
	.align		4
.L_262:
        /*0008*/ 	.byte	0x04, 0x17
        /*000a*/ 	.short	(.L_264 - .L_263)
.L_263:
        /*000c*/ 	.word	0x00000000
        /*0010*/ 	.short	0x0004
        /*0012*/ 	.short	0x0020
        /*0014*/ 	.byte	0x00, 0xf5, 0x21, 0x00


	//----- nvinfo : EIATTR_KPARAM_INFO
	.align		4
.L_264:
        /*0018*/ 	.byte	0x04, 0x17
        /*001a*/ 	.short	(.L_266 - .L_265)
.L_265:
        /*001c*/ 	.word	0x00000000
        /*0020*/ 	.short	0x0003
        /*0022*/ 	.short	0x0018
        /*0024*/ 	.byte	0x00, 0xf0, 0x11, 0x00


	//----- nvinfo : EIATTR_KPARAM_INFO
	.align		4
.L_266:
        /*0028*/ 	.byte	0x04, 0x17
        /*002a*/ 	.short	(.L_268 - .L_267)
.L_267:
        /*002c*/ 	.word	0x00000000
        /*0030*/ 	.short	0x0002
        /*0032*/ 	.short	0x0010
        /*0034*/ 	.byte	0x00, 0xf5, 0x21, 0x00


	//----- nvinfo : EIATTR_KPARAM_INFO
	.align		4
.L_268:
        /*0038*/ 	.byte	0x04, 0x17
        /*003a*/ 	.short	(.L_270 - .L_269)
.L_269:
        /*003c*/ 	.word	0x00000000
        /*0040*/ 	.short	0x0001
        /*0042*/ 	.short	0x0008
        /*0044*/ 	.byte	0x00, 0xf5, 0x21, 0x00


	//----- nvinfo : EIATTR_KPARAM_INFO
	.align		4
.L_270:
        /*0048*/ 	.byte	0x04, 0x17
        /*004a*/ 	.short	(.L_272 - .L_271)
.L_271:
        /*004c*/ 	.word	0x00000000
        /*0050*/ 	.short	0x0000
        /*0052*/ 	.short	0x0000
        /*0054*/ 	.byte	0x00, 0xf0, 0x11, 0x00


	//----- nvinfo : EIATTR_SPARSE_MMA_MASK
	.align		4
.L_272:
        /*0058*/ 	.byte	0x03, 0x50
        /*005a*/ 	.short	0x0000


	//----- nvinfo : EIATTR_MAXREG_COUNT
	.align		4
        /*005c*/ 	.byte	0x03, 0x1b
        /*005e*/ 	.short	0x00ff


	//----- nvinfo : EIATTR_MERCURY_ISA_VERSION
	.align		4
        /*0060*/ 	.byte	0x03, 0x5f
        /*0062*/ 	.short	0x0101


	//----- nvinfo : EIATTR_VRC_CTA_INIT_COUNT
	.align		4
        /*0064*/ 	.byte	0x02, 0x4a
	.zero		1
	.zero		1


	//----- nvinfo : EIATTR_EXIT_INSTR_OFFSETS
	.align		4
        /*0068*/ 	.byte	0x04, 0x1c
        /*006a*/ 	.short	(.L_274 - .L_273)


	//   ....[0]....
.L_273:
        /*006c*/ 	.word	0x00000090


	//   ....[1]....
        /*0070*/ 	.word	0x00000180


	//   ....[2]....
        /*0074*/ 	.word	0x00000200


	//   ....[3]....
        /*0078*/ 	.word	0x00000250


	//----- nvinfo : EIATTR_CRS_STACK_SIZE
	.align		4
.L_274:
        /*007c*/ 	.byte	0x04, 0x1e
        /*007e*/ 	.short	(.L_276 - .L_275)
.L_275:
        /*0080*/ 	.word	0x00000000


	//----- nvinfo : EIATTR_CBANK_PARAM_SIZE
	.align		4
.L_276:
        /*0084*/ 	.byte	0x03, 0x19
        /*0086*/ 	.short	0x0028


	//----- nvinfo : EIATTR_PARAM_CBANK
	.align		4
        /*0088*/ 	.byte	0x04, 0x0a
        /*008a*/ 	.short	(.L_278 - .L_277)
	.align		4
.L_277:
        /*008c*/ 	.word	index@(.nv.constant0._Z13markComponentiP4EdgePiiS1_)
        /*0090*/ 	.short	0x0380
        /*0092*/ 	.short	0x0028


	//----- nvinfo : EIATTR_SW_WAR
	.align		4
.L_278:
        /*0094*/ 	.byte	0x04, 0x36
        /*0096*/ 	.short	(.L_280 - .L_279)
.L_279:
        /*0098*/ 	.word	0x00000008
.L_280:


//--------------------- .nv.info._Z10removeEdgeiP4EdgeiPl --------------------------
	.section	.nv.info._Z10removeEdgeiP4EdgeiPl,"",@"SHT_CUDA_INFO"
	.sectionflags	@""
	.align	4


	//----- nvinfo : EIATTR_CUDA_API_VERSION
	.align		4
        /*0000*/ 	.byte	0x04, 0x37
        /*0002*/ 	.short	(.L_282 - .L_281)
.L_281:
        /*0004*/ 	.word	0x00000082


	//----- nvinfo : EIATTR_KPARAM_INFO
	.align		4
.L_282:
        /*0008*/ 	.byte	0x04, 0x17
        /*000a*/ 	.short	(.L_284 - .L_283)
.L_283:
        /*000c*/ 	.word	0x00000000
        /*0010*/ 	.short	0x0003
        /*0012*/ 	.short	0x0018
        /*0014*/ 	.byte	0x00, 0xf5, 0x21, 0x00


	//----- nvinfo : EIATTR_KPARAM_INFO
	.align		4
.L_284:
        /*0018*/ 	.byte	0x04, 0x17
        /*001a*/ 	.short	(.L_286 - .L_285)
.L_285:
        /*001c*/ 	.word	0x00000000
        /*0020*/ 	.short	0x0002
        /*0022*/ 	.short	0x0010
        /*0024*/ 	.byte	0x00, 0xf0, 0x11, 0x00


	//----- nvinfo : EIATTR_KPARAM_INFO
	.align		4
.L_286:
        /*0028*/ 	.byte	0x04, 0x17
        /*002a*/ 	.short	(.L_288 - .L_287)
.L_287:
        /*002c*/ 	.word	0x00000000
        /*0030*/ 	.short	0x0001
        /*0032*/ 	.short	0x0008
        /*0034*/ 	.byte	0x00, 0xf5, 0x21, 0x00


	//----- nvinfo : EIATTR_KPARAM_INFO
	.align		4
.L_288:
        /*0038*/ 	.byte	0x04, 0x17
        /*003a*/ 	.short	(.L_290 - .L_289)
.L_289:
        /*003c*/ 	.word	0x00000000
        /*0040*/ 	.short	0x0000
        /*0042*/ 	.short	0x0000
        /*0044*/ 	.byte	0x00, 0xf0, 0x11, 0x00


	//----- nvinfo : EIATTR_SPARSE_MMA_MASK
	.align		4
.L_290:
        /*0048*/ 	.byte	0x03, 0x50
        /*004a*/ 	.short	0x0000


	//----- nvinfo : EIATTR_MAXREG_COUNT
	.align		4
        /*004c*/ 	.byte	0x03, 0x1b
        /*004e*/ 	.short	0x00ff


	//----- nvinfo : EIATTR_MERCURY_ISA_VERSION
	.align		4
        /*0050*/ 	.byte	0x03, 0x5f
        /*0052*/ 	.short	0x0101


	//----- nvinfo : EIATTR_VRC_CTA_INIT_COUNT
	.align		4
        /*0054*/ 	.byte	0x02, 0x4a
	.zero		1
	.zero		1


	//----- nvinfo : EIATTR_EXIT_INSTR_OFFSETS
	.align		4
        /*0058*/ 	.byte	0x04, 0x1c
        /*005a*/ 	.short	(.L_292 - .L_291)


	//   ....[0]....
.L_291:
        /*005c*/ 	.word	0x00000090


	//   ....[1]....
        /*0060*/ 	.word	0x00000790


	//   ....[2]....
        /*0064*/ 	.word	0x000007c0


	//   ....[3]....
        /*0068*/ 	.word	0x00000810


	//----- nvinfo : EIATTR_CRS_STACK_SIZE
	.align		4
.L_292:
        /*006c*/ 	.byte	0x04, 0x1e
        /*006e*/ 	.short	(.L_294 - .L_293)
.L_293:
        /*0070*/ 	.word	0x00000000


	//----- nvinfo : EIATTR_CBANK_PARAM_SIZE
	.align		4
.L_294:
        /*0074*/ 	.byte	0x03, 0x19
        /*0076*/ 	.short	0x0020


	//----- nvinfo : EIATTR_PARAM_CBANK
	.align		4
        /*0078*/ 	.byte	0x04, 0x0a
        /*007a*/ 	.short	(.L_296 - .L_295)
	.align		4
.L_295:
        /*007c*/ 	.word	index@(.nv.constant0._Z10removeEdgeiP4EdgeiPl)
        /*0080*/ 	.short	0x0380
        /*0082*/ 	.short	0x0020


	//----- nvinfo : EIATTR_SW_WAR
	.align		4
.L_296:
        /*0084*/ 	.byte	0x04, 0x36
        /*0086*/ 	.short	(.L_298 - .L_297)
.L_297:
        /*0088*/ 	.word	0x00000008
.L_298:


//--------------------- .nv.info._Z12find_minedgePiS_S_S_iP4Edgei --------------------------
	.section	.nv.info._Z12find_minedgePiS_S_S_iP4Edgei,"",@"SHT_CUDA_INFO"
	.sectionflags	@""
	.align	4


	//----- nvinfo : EIATTR_CUDA_API_VERSION
	.align		4
        /*0000*/ 	.byte	0x04, 0x37
        /*0002*/ 	.short	(.L_300 - .L_299)
.L_299:
        /*0004*/ 	.word	0x00000082


	//----- nvinfo : EIATTR_KPARAM_INFO
	.align		4
.L_300:
        /*0008*/ 	.byte	0x04, 0x17
        /*000a*/ 	.short	(.L_302 - .L_301)
.L_301:
        /*000c*/ 	.word	0x00000000
        /*0010*/ 	.short	0x0006
        /*0012*/ 	.short	0x0030
        /*0014*/ 	.byte	0x00, 0xf0, 0x11, 0x00


	//----- nvinfo : EIATTR_KPARAM_INFO
	.align		4
.L_302:
        /*0018*/ 	.byte	0x04, 0x17
        /*001a*/ 	.short	(.L_304 - .L_303)
.L_303:
        /*001c*/ 	.word	0x00000000
        /*0020*/ 	.short	0x0005
        /*0022*/ 	.short	0x0028
        /*0024*/ 	.byte	0x00, 0xf5, 0x21, 0x00


	//----- nvinfo : EIATTR_KPARAM_INFO
	.align		4
.L_304:
        /*0028*/ 	.byte	0x04, 0x17
        /*002a*/ 	.short	(.L_306 - .L_305)
.L_305:
        /*002c*/ 	.word	0x00000000
        /*0030*/ 	.short	0x0004
        /*0032*/ 	.short	0x0020
        /*0034*/ 	.byte	0x00, 0xf0, 0x11, 0x00


	//----- nvinfo : EIATTR_KPARAM_INFO
	.align		4
.L_306:
        /*0038*/ 	.byte	0x04, 0x17
        /*003a*/ 	.short	(.L_308 - .L_307)
.L_307:
        /*003c*/ 	.word	0x00000000
        /*0040*/ 	.short	0x0003
        /*0042*/ 	.short	0x0018
        /*0044*/ 	.byte	0x00, 0xf5, 0x21, 0x00


	//----- nvinfo : EIATTR_KPARAM_INFO
	.align		4
.L_308:
        /*0048*/ 	.byte	0x04, 0x17
        /*004a*/ 	.short	(.L_310 - .L_309)
.L_309:
        /*004c*/ 	.word	0x00000000
        /*0050*/ 	.short	0x0002
        /*0052*/ 	.short	0x0010
        /*0054*/ 	.byte	0x00, 0xf5, 0x21, 0x00


	//----- nvinfo : EIATTR_KPARAM_INFO
	.align		4
.L_310:
        /*0058*/ 	.byte	0x04, 0x17
        /*005a*/ 	.short	(.L_312 - .L_311)
.L_311:
        /*005c*/ 	.word	0x00000000
        /*0060*/ 	.short	0x0001
        /*0062*/ 	.short	0x0008
        /*0064*/ 	.byte	0x00, 0xf5, 0x21, 0x00


	//----- nvinfo : EIATTR_KPARAM_INFO
	.align		4
.L_312:
        /*0068*/ 	.byte	0x04, 0x17
        /*006a*/ 	.short	(.L_314 - .L_313)
.L_313:
        /*006c*/ 	.word	0x00000000
        /*0070*/ 	.short	0x0000
        /*0072*/ 	.short	0x0000
        /*0074*/ 	.byte	0x00, 0xf5, 0x21, 0x00


	//----- nvinfo : EIATTR_SPARSE_MMA_MASK
	.align		4
.L_314:
        /*0078*/ 	.byte	0x03, 0x50
        /*007a*/ 	.short	0x0000


	//----- nvinfo : EIATTR_MAXREG_COUNT
	.align		4
        /*007c*/ 	.byte	0x03, 0x1b
        /*007e*/ 	.short	0x00ff


	//----- nvinfo : EIATTR_MERCURY_ISA_VERSION
	.align		4
        /*0080*/ 	.byte	0x03, 0x5f
        /*0082*/ 	.short	0x0101


	//----- nvinfo : EIATTR_VRC_CTA_INIT_COUNT
	.align		4
        /*0084*/ 	.byte	0x02, 0x4a
	.zero		1
	.zero		1


	//----- nvinfo : EIATTR_EXIT_INSTR_OFFSETS
	.align		4
        /*0088*/ 	.byte	0x04, 0x1c
        /*008a*/ 	.short	(.L_316 - .L_315)


	//   ....[0]....
.L_315:
        /*008c*/ 	.word	0x00000090


	//   ....[1]....
        /*0090*/ 	.word	0x00000be0


	//   ....[2]....
        /*0094*/ 	.word	0x00000c70


	//----- nvinfo : EIATTR_CRS_STACK_SIZE
	.align		4
.L_316:
        /*0098*/ 	.byte	0x04, 0x1e
        /*009a*/ 	.short	(.L_318 - .L_317)
.L_317:
        /*009c*/ 	.word	0x00000000


	//----- nvinfo : EIATTR_CBANK_PARAM_SIZE
	.align		4
.L_318:
        /*00a0*/ 	.byte	0x03, 0x19
        /*00a2*/ 	.short	0x0034


	//----- nvinfo : EIATTR_PARAM_CBANK
	.align		4
        /*00a4*/ 	.byte	0x04, 0x0a
        /*00a6*/ 	.short	(.L_320 - .L_319)
	.align		4
.L_319:
        /*00a8*/ 	.word	index@(.nv.constant0._Z12find_minedgePiS_S_S_iP4Edgei)
        /*00ac*/ 	.short	0x0380
        /*00ae*/ 	.short	0x0034


	//----- nvinfo : EIATTR_SW_WAR
	.align		4
.L_320:
        /*00b0*/ 	.byte	0x04, 0x36
        /*00b2*/ 	.short	(.L_322 - .L_321)
.L_321:
        /*00b4*/ 	.word	0x00000008
.L_322:


//--------------------- .nv.info._Z9printEdgePiS_S_S_i --------------------------
	.section	.nv.info._Z9printEdgePiS_S_S_i,"",@"SHT_CUDA_INFO"
	.sectionflags	@""
	.align	4


	//----- nvinfo : EIATTR_CUDA_API_VERSION
	.align		4
        /*0000*/ 	.byte	0x04, 0x37
        /*0002*/ 	.short	(.L_324 - .L_323)
.L_323:
        /*0004*/ 	.word	0x00000082


	//----- nvinfo : EIATTR_KPARAM_INFO
	.align		4
.L_324:
        /*0008*/ 	.byte	0x04, 0x17
        /*000a*/ 	.short	(.L_326 - .L_325)
.L_325:
        /*000c*/ 	.word	0x00000000
        /*0010*/ 	.short	0x0004
        /*0012*/ 	.short	0x0020
        /*0014*/ 	.byte	0x00, 0xf0, 0x11, 0x00


	//----- nvinfo : EIATTR_KPARAM_INFO
	.align		4
.L_326:
        /*0018*/ 	.byte	0x04, 0x17
        /*001a*/ 	.short	(.L_328 - .L_327)
.L_327:
        /*001c*/ 	.word	0x00000000
        /*0020*/ 	.short	0x0003
        /*0022*/ 	.short	0x0018
        /*0024*/ 	.byte	0x00, 0xf5, 0x21, 0x00


	//----- nvinfo : EIATTR_KPARAM_INFO
	.align		4
.L_328:
        /*0028*/ 	.byte	0x04, 0x17
        /*002a*/ 	.short	(.L_330 - .L_329)
.L_329:
        /*002c*/ 	.word	0x00000000
        /*0030*/ 	.short	0x0002
        /*0032*/ 	.short	0x0010
        /*0034*/ 	.byte	0x00, 0xf5, 0x21, 0x00


	//----- nvinfo : EIATTR_KPARAM_INFO
	.align		4
.L_330:
        /*0038*/ 	.byte	0x04, 0x17
        /*003a*/ 	.short	(.L_332 - .L_331)
.L_331:
        /*003c*/ 	.word	0x00000000
        /*0040*/ 	.short	0x0001
        /*0042*/ 	.short	0x0008
        /*0044*/ 	.byte	0x00, 0xf5, 0x21, 0x00


	//----- nvinfo : EIATTR_KPARAM_INFO
	.align		4
.L_332:
        /*0048*/ 	.byte	0x04, 0x17
        /*004a*/ 	.short	(.L_334 - .L_333)
.L_333:
        /*004c*/ 	.word	0x00000000
        /*0050*/ 	.short	0x0000
        /*0052*/ 	.short	0x0000
        /*0054*/ 	.byte	0x00, 0xf5, 0x21, 0x00


	//----- nvinfo : EIATTR_SPARSE_MMA_MASK
	.align		4
.L_334:
        /*0058*/ 	.byte	0x03, 0x50
        /*005a*/ 	.short	0x0000


	//----- nvinfo : EIATTR_MAXREG_COUNT
	.align		4
        /*005c*/ 	.byte	0x03, 0x1b
        /*005e*/ 	.short	0x00ff


	//----- nvinfo : EIATTR_EXTERNS
	.align		4
        /*0060*/ 	.byte	0x04, 0x0f
        /*0062*/ 	.short	(.L_336 - .L_335)


	//   ....[0]....
	.align		4
.L_335:
        /*0064*/ 	.word	index@(vprintf)


	//----- nvinfo : EIATTR_MERCURY_ISA_VERSION
	.align		4
.L_336:
        /*0068*/ 	.byte	0x03, 0x5f
        /*006a*/ 	.short	0x0101


	//----- nvinfo : EIATTR_VRC_CTA_INIT_COUNT
	.align		4
        /*006c*/ 	.byte	0x02, 0x4a
	.zero		1
	.zero		1


	//----- nvinfo : EIATTR_SYSCALL_OFFSETS
	.align		4
        /*0070*/ 	.byte	0x04, 0x46
        /*0072*/ 	.short	(.L_338 - .L_337)


	//   ....[0]....
.L_337:
        /*0074*/ 	.word	0x00000250


	//----- nvinfo : EIATTR_EXIT_INSTR_OFFSETS
	.align		4
.L_338:
        /*0078*/ 	.byte	0x04, 0x1c
        /*007a*/ 	.short	(.L_340 - .L_339)


	//   ....[0]....
.L_339:
        /*007c*/ 	.word	0x00000070


	//   ....[1]....
        /*0080*/ 	.word	0x00000310


	//----- nvinfo : EIATTR_CRS_STACK_SIZE
	.align		4
.L_340:
        /*0084*/ 	.byte	0x04, 0x1e
        /*0086*/ 	.short	(.L_342 - .L_341)
.L_341:
        /*0088*/ 	.word	0x00000000


	//----- nvinfo : EIATTR_CBANK_PARAM_SIZE
	.align		4
.L_342:
        /*008c*/ 	.byte	0x03, 0x19
        /*008e*/ 	.short	0x0024


	//----- nvinfo : EIATTR_PARAM_CBANK
	.align		4
        /*0090*/ 	.byte	0x04, 0x0a
        /*0092*/ 	.short	(.L_344 - .L_343)
	.align		4
.L_343:
        /*0094*/ 	.word	index@(.nv.constant0._Z9printEdgePiS_S_S_i)
        /*0098*/ 	.short	0x0380
        /*009a*/ 	.short	0x0024


	//----- nvinfo : EIATTR_SW_WAR
	.align		4
.L_344:
        /*009c*/ 	.byte	0x04, 0x36
        /*009e*/ 	.short	(.L_346 - .L_345)
.L_345:
        /*00a0*/ 	.word	0x00000008
.L_346:


//--------------------- .nv.info._Z8printMstP4EdgeiPiPl --------------------------
	.section	.nv.info._Z8printMstP4EdgeiPiPl,"",@"SHT_CUDA_INFO"
	.sectionflags	@""
	.align	4


	//----- nvinfo : EIATTR_CUDA_API_VERSION
	.align		4
        /*0000*/ 	.byte	0x04, 0x37
        /*0002*/ 	.short	(.L_348 - .L_347)
.L_347:
        /*0004*/ 	.word	0x00000082


	//----- nvinfo : EIATTR_KPARAM_INFO
	.align		4
.L_348:
        /*0008*/ 	.byte	0x04, 0x17
        /*000a*/ 	.short	(.L_350 - .L_349)
.L_349:
        /*000c*/ 	.word	0x00000000
        /*0010*/ 	.short	0x0003
        /*0012*/ 	.short	0x0018
        /*0014*/ 	.byte	0x00, 0xf5, 0x21, 0x00


	//----- nvinfo : EIATTR_KPARAM_INFO
	.align		4
.L_350:
        /*0018*/ 	.byte	0x04, 0x17
        /*001a*/ 	.short	(.L_352 - .L_351)
.L_351:
        /*001c*/ 	.word	0x00000000
        /*0020*/ 	.short	0x0002
        /*0022*/ 	.short	0x0010
        /*0024*/ 	.byte	0x00, 0xf5, 0x21, 0x00


	//----- nvinfo : EIATTR_KPARAM_INFO
	.align		4
.L_352:
        /*0028*/ 	.byte	0x04, 0x17
        /*002a*/ 	.short	(.L_354 - .L_353)
.L_353:
        /*002c*/ 	.word	0x00000000
        /*0030*/ 	.short	0x0001
        /*0032*/ 	.short	0x0008
        /*0034*/ 	.byte	0x00, 0xf0, 0x11, 0x00


	//----- nvinfo : EIATTR_KPARAM_INFO
	.align		4
.L_354:
        /*0038*/ 	.byte	0x04, 0x17
        /*003a*/ 	.short	(.L_356 - .L_355)
.L_355:
        /*003c*/ 	.word	0x00000000
        /*0040*/ 	.short	0x0000
        /*0042*/ 	.short	0x0000
        /*0044*/ 	.byte	0x00, 0xf5, 0x21, 0x00


	//----- nvinfo : EIATTR_SPARSE_MMA_MASK
	.align		4
.L_356:
        /*0048*/ 	.byte	0x03, 0x50
        /*004a*/ 	.short	0x0000


	//----- nvinfo : EIATTR_MAXREG_COUNT
	.align		4
        /*004c*/ 	.byte	0x03, 0x1b
        /*004e*/ 	.short	0x00ff


	//----- nvinfo : EIATTR_EXTERNS
	.align		4
        /*0050*/ 	.byte	0x04, 0x0f
        /*0052*/ 	.short	(.L_358 - .L_357)


	//   ....[0]....
	.align		4
.L_357:
        /*0054*/ 	.word	index@(vprintf)


	//----- nvinfo : EIATTR_MERCURY_ISA_VERSION
	.align		4
.L_358:
        /*0058*/ 	.byte	0x03, 0x5f
        /*005a*/ 	.short	0x0101


	//----- nvinfo : EIATTR_VRC_CTA_INIT_COUNT
	.align		4
        /*005c*/ 	.byte	0x02, 0x4a
	.zero		1
	.zero		1


	//----- nvinfo : EIATTR_SYSCALL_OFFSETS
	.align		4
        /*0060*/ 	.byte	0x04, 0x46
        /*0062*/ 	.short	(.L_360 - .L_359)


	//   ....[0]....
.L_359:
        /*0064*/ 	.word	0x00000270


	//   ....[1]....
        /*0068*/ 	.word	0x00000340


	//   ....[2]....
        /*006c*/ 	.word	0x00000410


	//   ....[3]....
        /*0070*/ 	.word	0x000004e0


	//   ....[4]....
        /*0074*/ 	.word	0x000005b0


	//   ....[5]....
        /*0078*/ 	.word	0x00000680


	//   ....[6]....
        /*007c*/ 	.word	0x00000750


	//   ....[7]....
        /*0080*/ 	.word	0x00000820


	//   ....[8]....
        /*0084*/ 	.word	0x000008f0


	//   ....[9]....
        /*0088*/ 	.word	0x000009c0


	//   ....[10]....
        /*008c*/ 	.word	0x00000a90


	//   ....[11]....
        /*0090*/ 	.word	0x00000b60


	//   ....[12]....
        /*0094*/ 	.word	0x00000c30


	//   ....[13]....
        /*0098*/ 	.word	0x00000d00


	//   ....[14]....
        /*009c*/ 	.word	0x00000dd0


	//   ....[15]....
        /*00a0*/ 	.word	0x00000ea0


	//   ....[16]....
        /*00a4*/ 	.word	0x00001060


	//   ....[17]....
        /*00a8*/ 	.word	0x00001130


	//   ....[18]....
        /*00ac*/ 	.word	0x00001200


	//   ....[19]....
        /*00b0*/ 	.word	0x000012d0


	//   ....[20]....
        /*00b4*/ 	.word	0x000013a0


	//   ....[21]....
        /*00b8*/ 	.word	0x00001470


	//   ....[22]....
        /*00bc*/ 	.word	0x00001540


	//   ....[23]....
        /*00c0*/ 	.word	0x00001610


	//   ....[24]....
        /*00c4*/ 	.word	0x00001790


	//   ....[25]....
        /*00c8*/ 	.word	0x00001860


	//   ....[26]....
        /*00cc*/ 	.word	0x00001930


	//   ....[27]....
        /*00d0*/ 	.word	0x00001a00


	//   ....[28]....
        /*00d4*/ 	.word	0x00001b90


	//   ....[29]....
        /*00d8*/ 	.word	0x00001dc0


	//   ....[30]....
        /*00dc*/ 	.word	0x00001e60


	//   ....[31]....
        /*00e0*/ 	.word	0x00001f00


	//   ....[32]....
        /*00e4*/ 	.word	0x00001fa0


	//   ....[33]....
        /*00e8*/ 	.word	0x00002040


	//   ....[34]....
        /*00ec*/ 	.word	0x000020e0


	//   ....[35]....
        /*00f0*/ 	.word	0x00002180


	//   ....[36]....
        /*00f4*/ 	.word	0x00002220


	//   ....[37]....
        /*00f8*/ 	.word	0x000022c0


	//   ....[38]....
        /*00fc*/ 	.word	0x00002360


	//   ....[39]....
        /*0100*/ 	.word	0x00002400


	//   ....[40]....
        /*0104*/ 	.word	0x000024a0


	//   ....[41]....
        /*0108*/ 	.word	0x00002540


	//   ....[42]....
        /*010c*/ 	.word	0x000025e0


	//   ....[43]....
        /*0110*/ 	.word	0x00002680


	//   ....[44]....
        /*0114*/ 	.word	0x00002720


	//   ....[45]....
        /*0118*/ 	.word	0x000028b0


	//   ....[46]....
        /*011c*/ 	.word	0x00002950


	//   ....[47]....
        /*0120*/ 	.word	0x000029f0


	//   ....[48]....
        /*0124*/ 	.word	0x00002a90


	//   ....[49]....
        /*0128*/ 	.word	0x00002b30


	//   ....[50]....
        /*012c*/ 	.word	0x00002bd0


	//   ....[51]....
        /*0130*/ 	.word	0x00002c70


	//   ....[52]....
        /*0134*/ 	.word	0x00002d10


	//   ....[53]....
        /*0138*/ 	.word	0x00002e50


	//   ....[54]....
        /*013c*/ 	.word	0x00002ef0


	//   ....[55]....
        /*0140*/ 	.word	0x00002f90


	//   ....[56]....
        /*0144*/ 	.word	0x00003030


	//   ....[57]....
        /*0148*/ 	.word	0x00003190


	//   ....[58]....
        /*014c*/ 	.word	0x000032a0


	//----- nvinfo : EIATTR_EXIT_INSTR_OFFSETS
	.align		4
.L_360:
        /*0150*/ 	.byte	0x04, 0x1c
        /*0152*/ 	.short	(.L_362 - .L_361)


	//   ....[0]....
.L_361:
        /*0154*/ 	.word	0x000032b0


	//----- nvinfo : EIATTR_CRS_STACK_SIZE
	.align		4
.L_362:
        /*0158*/ 	.byte	0x04, 0x1e
        /*015a*/ 	.short	(.L_364 - .L_363)
.L_363:
        /*015c*/ 	.word	0x00000000


	//----- nvinfo : EIATTR_CBANK_PARAM_SIZE
	.align		4
.L_364:
        /*0160*/ 	.byte	0x03, 0x19
        /*0162*/ 	.short	0x0020


	//----- nvinfo : EIATTR_PARAM_CBANK
	.align		4
        /*0164*/ 	.byte	0x04, 0x0a
        /*0166*/ 	.short	(.L_366 - .L_365)
	.align		4
.L_365:
        /*0168*/ 	.word	index@(.nv.constant0._Z8printMstP4EdgeiPiPl)
        /*016c*/ 	.short	0x0380
        /*016e*/ 	.short	0x0020


	//----- nvinfo : EIATTR_SW_WAR
	.align		4
.L_366:
        /*0170*/ 	.byte	0x04, 0x36
        /*0172*/ 	.short	(.L_368 - .L_367)
.L_367:
        /*0174*/ 	.word	0x00000008
.L_368:


//--------------------- .nv.info._Z4initPii       --------------------------
	.section	.nv.info._Z4initPii,"",@"SHT_CUDA_INFO"
	.sectionflags	@""
	.align	4


	//----- nvinfo : EIATTR_CUDA_API_VERSION
	.align		4
        /*0000*/ 	.byte	0x04, 0x37
        /*0002*/ 	.short	(.L_370 - .L_369)
.L_369:
        /*0004*/ 	.word	0x00000082


	//----- nvinfo : EIATTR_KPARAM_INFO
	.align		4
.L_370:
        /*0008*/ 	.byte	0x04, 0x17
        /*000a*/ 	.short	(.L_372 - .L_371)
.L_371:
        /*000c*/ 	.word	0x00000000
        /*0010*/ 	.short	0x0001
        /*0012*/ 	.short	0x0008
        /*0014*/ 	.byte	0x00, 0xf0, 0x11, 0x00


	//----- nvinfo : EIATTR_KPARAM_INFO
	.align		4
.L_372:
        /*0018*/ 	.byte	0x04, 0x17
        /*001a*/ 	.short	(.L_374 - .L_373)
.L_373:
        /*001c*/ 	.word	0x00000000
        /*0020*/ 	.short	0x0000
        /*0022*/ 	.short	0x0000
        /*0024*/ 	.byte	0x00, 0xf5, 0x21, 0x00


	//----- nvinfo : EIATTR_SPARSE_MMA_MASK
	.align		4
.L_374:
        /*0028*/ 	.byte	0x03, 0x50
        /*002a*/ 	.short	0x0000


	//----- nvinfo : EIATTR_MAXREG_COUNT
	.align		4
        /*002c*/ 	.byte	0x03, 0x1b
        /*002e*/ 	.short	0x00ff


	//----- nvinfo : EIATTR_MERCURY_ISA_VERSION
	.align		4
        /*0030*/ 	.byte	0x03, 0x5f
        /*0032*/ 	.short	0x0101


	//----- nvinfo : EIATTR_VRC_CTA_INIT_COUNT
	.align		4
        /*0034*/ 	.byte	0x02, 0x4a
	.zero		1
	.zero		1


	//----- nvinfo : EIATTR_EXIT_INSTR_OFFSETS
	.align		4
        /*0038*/ 	.byte	0x04, 0x1c
        /*003a*/ 	.short	(.L_376 - .L_375)


	//   ....[0]....
.L_375:
        /*003c*/ 	.word	0x00000070


	//   ....[1]....
        /*0040*/ 	.word	0x000000c0


	//----- nvinfo : EIATTR_CBANK_PARAM_SIZE
	.align		4
.L_376:
        /*0044*/ 	.byte	0x03, 0x19
        /*0046*/ 	.short	0x000c


	//----- nvinfo : EIATTR_PARAM_CBANK
	.align		4
        /*0048*/ 	.byte	0x04, 0x0a
        /*004a*/ 	.short	(.L_378 - .L_377)
	.align		4
.L_377:
        /*004c*/ 	.word	index@(.nv.constant0._Z4initPii)
        /*0050*/ 	.short	0x0380
        /*0052*/ 	.short	0x000c


	//----- nvinfo : EIATTR_SW_WAR
	.align		4
.L_378:
        /*0054*/ 	.byte	0x04, 0x36
        /*0056*/ 	.short	(.L_380 - .L_379)
.L_379:
        /*0058*/ 	.word	0x00000008
.L_380:


//--------------------- .nv.info._Z12print_kernelP4Edgeii --------------------------
	.section	.nv.info._Z12print_kernelP4Edgeii,"",@"SHT_CUDA_INFO"
	.sectionflags	@""
	.align	4


	//----- nvinfo : EIATTR_CUDA_API_VERSION
	.align		4
        /*0000*/ 	.byte	0x04, 0x37
        /*0002*/ 	.short	(.L_382 - .L_381)
.L_381:
        /*0004*/ 	.word	0x00000082


	//----- nvinfo : EIATTR_KPARAM_INFO
	.align		4
.L_382:
        /*0008*/ 	.byte	0x04, 0x17
        /*000a*/ 	.short	(.L_384 - .L_383)
.L_383:
        /*000c*/ 	.word	0x00000000
        /*0010*/ 	.short	0x0002
        /*0012*/ 	.short	0x000c
        /*0014*/ 	.byte	0x00, 0xf0, 0x11, 0x00


	//----- nvinfo : EIATTR_KPARAM_INFO
	.align		4
.L_384:
        /*0018*/ 	.byte	0x04, 0x17
        /*001a*/ 	.short	(.L_386 - .L_385)
.L_385:
        /*001c*/ 	.word	0x00000000
        /*0020*/ 	.short	0x0001
        /*0022*/ 	.short	0x0008
        /*0024*/ 	.byte	0x00, 0xf0, 0x11, 0x00


	//----- nvinfo : EIATTR_KPARAM_INFO
	.align		4
.L_386:
        /*0028*/ 	.byte	0x04, 0x17
        /*002a*/ 	.short	(.L_388 - .L_387)
.L_387:
        /*002c*/ 	.word	0x00000000
        /*0030*/ 	.short	0x0000
        /*0032*/ 	.short	0x0000
        /*0034*/ 	.byte	0x00, 0xf5, 0x21, 0x00


	//----- nvinfo : EIATTR_SPARSE_MMA_MASK
	.align		4
.L_388:
        /*0038*/ 	.byte	0x03, 0x50
        /*003a*/ 	.short	0x0000


	//----- nvinfo : EIATTR_MAXREG_COUNT
	.align		4
        /*003c*/ 	.byte	0x03, 0x1b
        /*003e*/ 	.short	0x00ff


	//----- nvinfo : EIATTR_EXTERNS
	.align		4
        /*0040*/ 	.byte	0x04, 0x0f
        /*0042*/ 	.short	(.L_390 - .L_389)


	//   ....[0]....
	.align		4
.L_389:
        /*0044*/ 	.word	index@(vprintf)


	//----- nvinfo : EIATTR_MERCURY_ISA_VERSION
	.align		4
.L_390:
        /*0048*/ 	.byte	0x03, 0x5f
        /*004a*/ 	.short	0x0101


	//----- nvinfo : EIATTR_VRC_CTA_INIT_COUNT
	.align		4
        /*004c*/ 	.byte	0x02, 0x4a
	.zero		1
	.zero		1


	//----- nvinfo : EIATTR_SYSCALL_OFFSETS
	.align		4
        /*0050*/ 	.byte	0x04, 0x46
        /*0052*/ 	.short	(.L_392 - .L_391)


	//   ....[0]....
.L_391:
        /*0054*/ 	.word	0x000001b0


	//----- nvinfo : EIATTR_EXIT_INSTR_OFFSETS
	.align		4
.L_392:
        /*0058*/ 	.byte	0x04, 0x1c
        /*005a*/ 	.short	(.L_394 - .L_393)


	//   ....[0]....
.L_393:
        /*005c*/ 	.word	0x000000c0


	//   ....[1]....
        /*0060*/ 	.word	0x000001c0


	//----- nvinfo : EIATTR_CRS_STACK_SIZE
	.align		4
.L_394:
        /*0064*/ 	.byte	0x04, 0x1e
        /*0066*/ 	.short	(.L_396 - .L_395)
.L_395:
        /*0068*/ 	.word	0x00000000


	//----- nvinfo : EIATTR_CBANK_PARAM_SIZE
	.align		4
.L_396:
        /*006c*/ 	.byte	0x03, 0x19
        /*006e*/ 	.short	0x0010


	//----- nvinfo : EIATTR_PARAM_CBANK
	.align		4
        /*0070*/ 	.byte	0x04, 0x0a
        /*0072*/ 	.short	(.L_398 - .L_397)
	.align		4
.L_397:
        /*0074*/ 	.word	index@(.nv.constant0._Z12print_kernelP4Edgeii)
        /*0078*/ 	.short	0x0380
        /*007a*/ 	.short	0x0010


	//----- nvinfo : EIATTR_SW_WAR
	.align		4
.L_398:
        /*007c*/ 	.byte	0x04, 0x36
        /*007e*/ 	.short	(.L_400 - .L_399)
.L_399:
        /*0080*/ 	.word	0x00000008
.L_400:


//--------------------- .nv.callgraph             --------------------------
	.section	.nv.callgraph,"",@"SHT_CUDA_CALLGRAPH"
	.align	4
	.sectionentsize	8
	.align		4
        /*0000*/ 	.word	0x00000000
	.align		4
        /*0004*/ 	.word	0xffffffff
	.align		4
        /*0008*/ 	.word	index@(_Z5printPii)
	.align		4
        /*000c*/ 	.word	index@(vprintf)
	.align		4
        /*0010*/ 	.word	index@(_Z13print_prefsumiPi)
	.align		4
        /*0014*/ 	.word	index@(vprintf)
	.align		4
        /*0018*/ 	.word	index@(_Z9printEdgePiS_S_S_i)
	.align		4
        /*001c*/ 	.word	index@(vprintf)
	.align		4
        /*0020*/ 	.word	index@(_Z8printMstP4EdgeiPiPl)
	.align		4
        /*0024*/ 	.word	index@(vprintf)
	.align		4
        /*0028*/ 	.word	index@(_Z12print_kernelP4Edgeii)
	.align		4
        /*002c*/ 	.word	index@(vprintf)
	.align		4
        /*0030*/ 	.word	0x00000000
	.align		4
        /*0034*/ 	.word	0xfffffffe
	.align		4
        /*0038*/ 	.word	0x00000000
	.align		4
        /*003c*/ 	.word	0xfffffffd
	.align		4
        /*0040*/ 	.word	0x00000000
	.align		4
        /*0044*/ 	.word	0xfffffffc


//--------------------- .nv.constant4             --------------------------
	.section	.nv.constant4,"a",@progbits
	.align	8
	.align		8
.nv.constant4:
        /*0000*/ 	.dword	vprintf
	.align		8
        /*0008*/ 	.dword	$str
	.align		8
        /*0010*/ 	.dword	$str$1
	.align		8
        /*0018*/ 	.dword	$str$2


//--------------------- .text._Z5printPii         --------------------------
	.section	.text._Z5printPii,"ax",@progbits
	.align	128
        .global         _Z5printPii
        .type           _Z5printPii,@function
        .size           _Z5printPii,(.L_x_203 - _Z5printPii)
        .other          _Z5printPii,@"STO_CUDA_ENTRY STV_DEFAULT"
_Z5printPii:
.text._Z5printPii:
[----:B------:R-:W0:Y:S08]  /*0000*/  LDC R1, c[0x0][0x37c] ;  /* 0x0000df00ff017b82 */ /* 0x000e300000000800 */
[----:B------:R-:W1:Y:S01]  /*0010*/  LDC R0, c[0x0][0x388] ;  /* 0x0000e200ff007b82 */ /* 0x000e620000000800 */
[----:B------:R-:W2:Y:S01]  /*0020*/  LDCU UR4, c[0x0][0x2f8] ;  /* 0x00005f00ff0477ac */ /* 0x000ea20008000800 */
[----:B0-----:R-:W-:Y:S01]  /*0030*/  VIADD R1, R1, 0xfffffff8 ;  /* 0xfffffff801017836 */ /* 0x001fe20000000000 */
[----:B------:R-:W0:Y:S04]  /*0040*/  LDCU UR5, c[0x0][0x2fc] ;  /* 0x00005f80ff0577ac */ /* 0x000e280008000800 */
[----:B--2---:R-:W-:-:S02]  /*0050*/  IADD3 R18, P0, PT, R1, UR4, RZ ;  /* 0x0000000401127c10 */ /* 0x004fc4000ff1e0ff */
[----:B-1----:R-:W-:-:S13]  /*0060*/  ISETP.GE.AND P1, PT, R0, 0x1, PT ;  /* 0x000000010000780c */ /* 0x002fda0003f26270 */
[----:B0-----:R-:W-:Y:S05]  /*0070*/  @!P1 EXIT ;  /* 0x000000000000994d */ /* 0x001fea0003800000 */
[C---:B------:R-:W-:Y:S01]  /*0080*/  ISETP.GE.U32.AND P1, PT, R0.reuse, 0x10, PT ;  /* 0x000000100000780c */ /* 0x040fe20003f26070 */
[----:B------:R-:W0:Y:S01]  /*0090*/  LDCU.64 UR36, c[0x0][0x358] ;  /* 0x00006b00ff2477ac */ /* 0x000e220008000a00 */
[----:B------:R-:W-:Y:S01]  /*00a0*/  IMAD.X R2, RZ, RZ, UR5, P0 ;  /* 0x00000005ff027e24 */ /* 0x000fe200080e06ff */
[----:B------:R-:W-:Y:S01]  /*00b0*/  LOP3.LUT R24, R0, 0xf, RZ, 0xc0, !PT ;  /* 0x0000000f00187812 */ /* 0x000fe200078ec0ff */
[----:B------:R-:W-:-:S09]  /*00c0*/  IMAD.MOV.U32 R19, RZ, RZ, RZ ;  /* 0x000000ffff137224 */ /* 0x000fd200078e00ff */
[----:B------:R-:W-:Y:S05]  /*00d0*/  @!P1 BRA `(.L_x_0) ;  /* 0x0000000800c49947 */ /* 0x000fea0003800000 */
[----:B------:R-:W1:Y:S01]  /*00e0*/  LDCU.64 UR4, c[0x0][0x380] ;  /* 0x00007000ff0477ac */ /* 0x000e620008000a00 */
[----:B------:R-:W-:Y:S01]  /*00f0*/  LOP3.LUT R19, R0, 0x7ffffff0, RZ, 0xc0, !PT ;  /* 0x7ffffff000137812 */ /* 0x000fe200078ec0ff */
[----:B------:R-:W-:Y:S03]  /*0100*/  BSSY.RECONVERGENT B6, `(.L_x_0) ;  /* 0x00000ae000067945 */ /* 0x000fe60003800200 */
[----:B------:R-:W-:Y:S01]  /*0110*/  IADD3 R23, PT, PT, -R19, RZ, RZ ;  /* 0x000000ff13177210 */ /* 0x000fe20007ffe1ff */
[----:B-1----:R-:W-:-:S04]  /*0120*/  UIADD3 UR4, UP0, UPT, UR4, 0x20, URZ ;  /* 0x0000002004047890 */ /* 0x002fc8000ff1e0ff */
[----:B------:R-:W-:Y:S02]  /*0130*/  UIADD3.X UR5, UPT, UPT, URZ, UR5, URZ, UP0, !UPT ;  /* 0x00000005ff057290 */ /* 0x000fe400087fe4ff */
[----:B------:R-:W-:-:S04]  /*0140*/  IMAD.U32 R16, RZ, RZ, UR4 ;  /* 0x00000004ff107e24 */ /* 0x000fc8000f8e00ff */
[----:B------:R-:W-:-:S07]  /*0150*/  IMAD.U32 R17, RZ, RZ, UR5 ;  /* 0x00000005ff117e24 */ /* 0x000fce000f8e00ff */
.L_x_17:
[----:B0-----:R-:W2:Y:S01]  /*0160*/  LDG.E R0, desc[UR36][R16.64+-0x20] ;  /* 0xffffe02410007981 */ /* 0x001ea2000c1e1900 */
[----:B------:R-:W-:Y:S01]  /*0170*/  MOV R22, 0x0 ;  /* 0x0000000000167802 */ /* 0x000fe20000000f00 */
[----:B------:R-:W0:Y:S01]  /*0180*/  LDCU.64 UR4, c[0x4][0x10] ;  /* 0x01000200ff0477ac */ /* 0x000e220008000a00 */
[----:B------:R-:W-:Y:S02]  /*0190*/  VIADD R23, R23, 0x10 ;  /* 0x0000001017177836 */ /* 0x000fe40000000000 */
[----:B------:R1:W3:Y:S01]  /*01a0*/  LDC.64 R8, c[0x4][R22] ;  /* 0x0100000016087b82 */ /* 0x0002e20000000a00 */
[----:B------:R-:W-:Y:S02]  /*01b0*/  IMAD.MOV.U32 R6, RZ, RZ, R18 ;  /* 0x000000ffff067224 */ /* 0x000fe400078e0012 */
[----:B------:R-:W-:Y:S01]  /*01c0*/  ISETP.NE.AND P0, PT, R23, RZ, PT ;  /* 0x000000ff1700720c */ /* 0x000fe20003f05270 */
[----:B------:R-:W-:-:S03]  /*01d0*/  IMAD.MOV.U32 R7, RZ, RZ, R2 ;  /* 0x000000ffff077224 */ /* 0x000fc600078e0002 */
[----:B------:R-:W-:Y:S02]  /*01e0*/  P2R R25, PR, RZ, 0x1 ;  /* 0x00000001ff197803 */ /* 0x000fe40000000000 */
[----:B0-----:R-:W-:Y:S01]  /*01f0*/  MOV R4, UR4 ;  /* 0x0000000400047c02 */ /* 0x001fe20008000f00 */
[----:B------:R-:W-:Y:S01]  /*0200*/  IMAD.U32 R5, RZ, RZ, UR5 ;  /* 0x00000005ff057e24 */ /* 0x000fe2000f8e00ff */
[----:B--23--:R1:W-:Y:S06]  /*0210*/  STL [R1], R0 ;  /* 0x0000000001007387 */ /* 0x00c3ec0000100800 */
[----:B------:R-:W-:-:S07]  /*0220*/  LEPC R20, `(.L_x_1) ;  /* 0x000000001014794e */ /* 0x000fce0000000000 */
[----:B-1----:R-:W-:Y:S05]  /*0230*/  CALL.ABS.NOINC R8 ;  /* 0x0000000008007343 */ /* 0x002fea0003c00000 */
.L_x_1:
[----:B------:R-:W2:Y:S01]  /*0240*/  LDG.E R0, desc[UR36][R16.64+-0x1c] ;  /* 0xffffe42410007981 */ /* 0x000ea2000c1e1900 */
[----:B------:R0:W1:Y:S01]  /*0250*/  LDC.64 R8, c[0x4][R22] ;  /* 0x0100000016087b82 */ /* 0x0000620000000a00 */
[----:B------:R-:W3:Y:S01]  /*0260*/  LDCU.64 UR4, c[0x4][0x10] ;  /* 0x01000200ff0477ac */ /* 0x000ee20008000a00 */
[----:B------:R-:W-:Y:S02]  /*0270*/  IMAD.MOV.U32 R6, RZ, RZ, R18 ;  /* 0x000000ffff067224 */ /* 0x000fe400078e0012 */
[----:B------:R-:W-:Y:S01]  /*0280*/  IMAD.MOV.U32 R7, RZ, RZ, R2 ;  /* 0x000000ffff077224 */ /* 0x000fe200078e0002 */
[----:B---3--:R-:W-:Y:S01]  /*0290*/  MOV R4, UR4 ;  /* 0x0000000400047c02 */ /* 0x008fe20008000f00 */
[----:B------:R-:W-:Y:S01]  /*02a0*/  IMAD.U32 R5, RZ, RZ, UR5 ;  /* 0x00000005ff057e24 */ /* 0x000fe2000f8e00ff */
[----:B-12---:R0:W-:Y:S06]  /*02b0*/  STL [R1], R0 ;  /* 0x0000000001007387 */ /* 0x0061ec0000100800 */
[----:B------:R-:W-:-:S07]  /*02c0*/  LEPC R20, `(.L_x_2) ;  /* 0x000000001014794e */ /* 0x000fce0000000000 */
[----:B0-----:R-:W-:Y:S05]  /*02d0*/  CALL.ABS.NOINC R8 ;  /* 0x0000000008007343 */ /* 0x001fea0003c00000 */
.L_x_2:
[----:B------:R-:W2:Y:S01]  /*02e0*/  LDG.E R0, desc[UR36][R16.64+-0x18] ;  /* 0xffffe82410007981 */ /* 0x000ea2000c1e1900 */
[----:B------:R0:W1:Y:S01]  /*02f0*/  LDC.64 R8, c[0x4][R22] ;  /* 0x0100000016087b82 */ /* 0x0000620000000a00 */
[----:B------:R-:W3:Y:S01]  /*0300*/  LDCU.64 UR4, c[0x4][0x10] ;  /* 0x01000200ff0477ac */ /* 0x000ee20008000a00 */
[----:B------:R-:W-:Y:S01]  /*0310*/  IMAD.MOV.U32 R6, RZ, RZ, R18 ;  /* 0x000000ffff067224 */ /* 0x000fe200078e0012 */
[----:B------:R-:W-:Y:S02]  /*0320*/  MOV R7, R2 ;  /* 0x0000000200077202 */ /* 0x000fe40000000f00 */
[----:B---3--:R-:W-:Y:S01]  /*0330*/  MOV R4, UR4 ;  /* 0x0000000400047c02 */ /* 0x008fe20008000f00 */
[----:B------:R-:W-:Y:S01]  /*0340*/  IMAD.U32 R5, RZ, RZ, UR5 ;  /* 0x00000005ff057e24 */ /* 0x000fe2000f8e00ff */
[----:B-12---:R0:W-:Y:S06]  /*0350*/  STL [R1], R0 ;  /* 0x0000000001007387 */ /* 0x0061ec0000100800 */
[----:B------:R-:W-:-:S07]  /*0360*/  LEPC R20, `(.L_x_3) ;  /* 0x000000001014794e */ /* 0x000fce0000000000 */
[----:B0-----:R-:W-:Y:S05]  /*0370*/  CALL.ABS.NOINC R8 ;  /* 0x0000000008007343 */ /* 0x001fea0003c00000 */
.L_x_3:
[----:B------:R-:W2:Y:S01]  /*0380*/  LDG.E R0, desc[UR36][R16.64+-0x14] ;  /* 0xffffec2410007981 */ /* 0x000ea2000c1e1900 */
[----:B------:R0:W1:Y:S01]  /*0390*/  LDC.64 R8, c[0x4][R22] ;  /* 0x0100000016087b82 */ /* 0x0000620000000a00 */
[----:B------:R-:W3:Y:S01]  /*03a0*/  LDCU.64 UR4, c[0x4][0x10] ;  /* 0x01000200ff0477ac */ /* 0x000ee20008000a00 */
[----:B------:R-:W-:Y:S01]  /*03b0*/  MOV R6, R18 ;  /* 0x0000001200067202 */ /* 0x000fe20000000f00 */
[----:B------:R-:W-:Y:S02]  /*03c0*/  IMAD.MOV.U32 R7, RZ, RZ, R2 ;  /* 0x000000ffff077224 */ /* 0x000fe400078e0002 */
[----:B---3--:R-:W-:Y:S02]  /*03d0*/  IMAD.U32 R4, RZ, RZ, UR4 ;  /* 0x00000004ff047e24 */ /* 0x008fe4000f8e00ff */
[----:B------:R-:W-:Y:S01]  /*03e0*/  IMAD.U32 R5, RZ, RZ, UR5 ;  /* 0x00000005ff057e24 */ /* 0x000fe2000f8e00ff */
[----:B-12---:R0:W-:Y:S06]  /*03f0*/  STL [R1], R0 ;  /* 0x0000000001007387 */ /* 0x0061ec0000100800 */
[----:B------:R-:W-:-:S07]  /*0400*/  LEPC R20, `(.L_x_4) ;  /* 0x000000001014794e */ /* 0x000fce0000000000 */
[----:B0-----:R-:W-:Y:S05]  /*0410*/  CALL.ABS.NOINC R8 ;  /* 0x0000000008007343 */ /* 0x001fea0003c00000 */
.L_x_4:
[----:B------:R-:W2:Y:S01]  /*0420*/  LDG.E R0, desc[UR36][R16.64+-0x10] ;  /* 0xfffff02410007981 */ /* 0x000ea2000c1e1900 */
[----:B------:R0:W1:Y:S01]  /*0430*/  LDC.64 R8, c[0x4][R22] ;  /* 0x0100000016087b82 */ /* 0x0000620000000a00 */
[----:B------:R-:W3:Y:S01]  /*0440*/  LDCU.64 UR4, c[0x4][0x10] ;  /* 0x01000200ff0477ac */ /* 0x000ee20008000a00 */
[----:B------:R-:W-:Y:S02]  /*0450*/  IMAD.MOV.U32 R6, RZ, RZ, R18 ;  /* 0x000000ffff067224 */ /* 0x000fe400078e0012 */
[----:B------:R-:W-:Y:S02]  /*0460*/  IMAD.MOV.U32 R7, RZ, RZ, R2 ;  /* 0x000000ffff077224 */ /* 0x000fe400078e0002 */
[----:B---3--:R-:W-:Y:S01]  /*0470*/  IMAD.U32 R4, RZ, RZ, UR4 ;  /* 0x00000004ff047e24 */ /* 0x008fe2000f8e00ff */
[----:B------:R-:W-:Y:S01]  /*0480*/  MOV R5, UR5 ;  /* 0x0000000500057c02 */ /* 0x000fe20008000f00 */
[----:B-12---:R0:W-:Y:S06]  /*0490*/  STL [R1], R0 ;  /* 0x0000000001007387 */ /* 0x0061ec0000100800 */
[----:B------:R-:W-:-:S07]  /*04a0*/  LEPC R20, `(.L_x_5) ;  /* 0x000000001014794e */ /* 0x000fce0000000000 */
[----:B0-----:R-:W-:Y:S05]  /*04b0*/  CALL.ABS.NOINC R8 ;  /* 0x0000000008007343 */ /* 0x001fea0003c00000 */
.L_x_5:
        /* <DEDUP_REMOVED lines=10> */
.L_x_6:
        /* <DEDUP_REMOVED lines=10> */
.L_x_7:
        /* <DEDUP_REMOVED lines=10> */
.L_x_8:
        /* <DEDUP_REMOVED lines=10> */
.L_x_9:
        /* <DEDUP_REMOVED lines=10> */
.L_x_10:
        /* <DEDUP_REMOVED lines=10> */
.L_x_11:
        /* <DEDUP_REMOVED lines=10> */
.L_x_12:
        /* <DEDUP_REMOVED lines=10> */
.L_x_13:
        /* <DEDUP_REMOVED lines=10> */
.L_x_14:
        /* <DEDUP_REMOVED lines=10> */
.L_x_15:
        /* <DEDUP_REMOVED lines=10> */
.L_x_16:
[----:B------:R-:W-:Y:S02]  /*0ba0*/  ISETP.NE.AND P6, PT, R25, RZ, PT ;  /* 0x000000ff1900720c */ /* 0x000fe40003fc5270 */
[----:B------:R-:W-:-:S05]  /*0bb0*/  IADD3 R16, P0, PT, R16, 0x40, RZ ;  /* 0x0000004010107810 */ /* 0x000fca0007f1e0ff */
[----:B------:R-:W-:-:S06]  /*0bc0*/  IMAD.X R17, RZ, RZ, R17, P0 ;  /* 0x000000ffff117224 */ /* 0x000fcc00000e0611 */
[----:B------:R-:W-:Y:S05]  /*0bd0*/  @P6 BRA `(.L_x_17) ;  /* 0xfffffff400606947 */ /* 0x000fea000383ffff */
[----:B------:R-:W-:Y:S05]  /*0be0*/  BSYNC.RECONVERGENT B6 ;  /* 0x0000000000067941 */ /* 0x000fea0003800200 */
.L_x_0:
[----:B------:R-:W-:-:S13]  /*0bf0*/  ISETP.NE.AND P0, PT, R24, RZ, PT ;  /* 0x000000ff1800720c */ /* 0x000fda0003f05270 */
[----:B0-----:R-:W-:Y:S05]  /*0c00*/  @!P0 EXIT ;  /* 0x000000000000894d */ /* 0x001fea0003800000 */
[----:B------:R-:W0:Y:S01]  /*0c10*/  LDC R23, c[0x0][0x388] ;  /* 0x0000e200ff177b82 */ /* 0x000e220000000800 */
[----:B------:R-:W-:Y:S02]  /*0c20*/  ISETP.GE.U32.AND P0, PT, R24, 0x8, PT ;  /* 0x000000081800780c */ /* 0x000fe40003f06070 */
[----:B0-----:R-:W-:-:S11]  /*0c30*/  LOP3.LUT R23, R23, 0x7, RZ, 0xc0, !PT ;  /* 0x0000000717177812 */ /* 0x001fd600078ec0ff */
[----:B------:R-:W-:Y:S05]  /*0c40*/  @!P0 BRA `(.L_x_18) ;  /* 0x0000000400508947 */ /* 0x000fea0003800000 */
[----:B------:R-:W0:Y:S01]  /*0c50*/  LDC.64 R16, c[0x0][0x380] ;  /* 0x0000e000ff107b82 */ /* 0x000e220000000a00 */
[----:B------:R-:W-:Y:S01]  /*0c60*/  MOV R22, 0x0 ;  /* 0x0000000000167802 */ /* 0x000fe20000000f00 */
[----:B------:R-:W1:Y:S01]  /*0c70*/  LDCU.64 UR4, c[0x4][0x10] ;  /* 0x01000200ff0477ac */ /* 0x000e620008000a00 */
[----:B0-----:R-:W-:-:S05]  /*0c80*/  IMAD.WIDE.U32 R16, R19, 0x4, R16 ;  /* 0x0000000413107825 */ /* 0x001fca00078e0010 */
[----:B------:R-:W2:Y:S01]  /*0c90*/  LDG.E R0, desc[UR36][R16.64] ;  /* 0x0000002410007981 */ /* 0x000ea2000c1e1900 */
[----:B------:R0:W3:Y:S01]  /*0ca0*/  LDC.64 R8, c[0x4][R22] ;  /* 0x0100000016087b82 */ /* 0x0000e20000000a00 */
[----:B-1----:R-:W-:Y:S01]  /*0cb0*/  MOV R4, UR4 ;  /* 0x0000000400047c02 */ /* 0x002fe20008000f00 */
[----:B------:R-:W-:Y:S01]  /*0cc0*/  IMAD.U32 R5, RZ, RZ, UR5 ;  /* 0x00000005ff057e24 */ /* 0x000fe2000f8e00ff */
[----:B------:R-:W-:Y:S01]  /*0cd0*/  MOV R7, R2 ;  /* 0x0000000200077202 */ /* 0x000fe20000000f00 */
[----:B------:R-:W-:Y:S01]  /*0ce0*/  IMAD.MOV.U32 R6, RZ, RZ, R18 ;  /* 0x000000ffff067224 */ /* 0x000fe200078e0012 */
[----:B--23--:R0:W-:Y:S06]  /*0cf0*/  STL [R1], R0 ;  /* 0x0000000001007387 */ /* 0x00c1ec0000100800 */
[----:B------:R-:W-:-:S07]  /*0d00*/  LEPC R20, `(.L_x_19) ;  /* 0x000000001014794e */ /* 0x000fce0000000000 */
[----:B0-----:R-:W-:Y:S05]  /*0d10*/  CALL.ABS.NOINC R8 ;  /* 0x0000000008007343 */ /* 0x001fea0003c00000 */
.L_x_19:
        /* <DEDUP_REMOVED lines=10> */
.L_x_20:
        /* <DEDUP_REMOVED lines=10> */
.L_x_21:
        /* <DEDUP_REMOVED lines=10> */
.L_x_22:
        /* <DEDUP_REMOVED lines=10> */
.L_x_23:
        /* <DEDUP_REMOVED lines=10> */
.L_x_24:
        /* <DEDUP_REMOVED lines=10> */
.L_x_25:
        /* <DEDUP_REMOVED lines=10> */
.L_x_26:
[----:B------:R-:W-:-:S07]  /*1180*/  VIADD R19, R19, 0x8 ;  /* 0x0000000813137836 */ /* 0x000fce0000000000 */
.L_x_18:
[----:B------:R-:W-:-:S13]  /*1190*/  ISETP.NE.AND P0, PT, R23, RZ, PT ;  /* 0x000000ff1700720c */ /* 0x000fda0003f05270 */
[----:B------:R-:W-:Y:S05]  /*11a0*/  @!P0 EXIT ;  /* 0x000000000000894d */ /* 0x000fea0003800000 */
        /* <DEDUP_REMOVED lines=17> */
.L_x_28:
        /* <DEDUP_REMOVED lines=10> */
.L_x_29:
        /* <DEDUP_REMOVED lines=10> */
.L_x_30:
        /* <DEDUP_REMOVED lines=10> */
.L_x_31:
[----:B------:R-:W-:-:S07]  /*14a0*/  VIADD R19, R19, 0x4 ;  /* 0x0000000413137836 */ /* 0x000fce0000000000 */
.L_x_27:
[----:B------:R-:W-:-:S13]  /*14b0*/  ISETP.NE.AND P0, PT, R23, RZ, PT ;  /* 0x000000ff1700720c */ /* 0x000fda0003f05270 */
[----:B------:R-:W-:Y:S05]  /*14c0*/  @!P0 EXIT ;  /* 0x000000000000894d */ /* 0x000fea0003800000 */
[----:B------:R-:W0:Y:S01]  /*14d0*/  LDC.64 R16, c[0x0][0x380] ;  /* 0x0000e000ff107b82 */ /* 0x000e220000000a00 */
[----:B------:R-:W-:Y:S02]  /*14e0*/  IMAD.MOV R23, RZ, RZ, -R23 ;  /* 0x000000ffff177224 */ /* 0x000fe400078e0a17 */
[----:B0-----:R-:W-:-:S07]  /*14f0*/  IMAD.WIDE.U32 R16, R19, 0x4, R16 ;  /* 0x0000000413107825 */ /* 0x001fce00078e0010 */
.L_x_33:
[----:B------:R-:W-:Y:S01]  /*1500*/  MOV R10, R16 ;  /* 0x00000010000a7202 */ /* 0x000fe20000000f00 */
[----:B------:R-:W-:Y:S01]  /*1510*/  IMAD.MOV.U32 R11, RZ, RZ, R17 ;  /* 0x000000ffff0b7224 */ /* 0x000fe200078e0011 */
[----:B------:R-:W-:Y:S01]  /*1520*/  MOV R8, 0x0 ;  /* 0x0000000000087802 */ /* 0x000fe20000000f00 */
[----:B------:R-:W0:Y:S03]  /*1530*/  LDCU.64 UR4, c[0x4][0x10] ;  /* 0x01000200ff0477ac */ /* 0x000e260008000a00 */
[----:B------:R-:W2:Y:S01]  /*1540*/  LDG.E R0, desc[UR36][R10.64] ;  /* 0x000000240a007981 */ /* 0x000ea2000c1e1900 */
[----:B------:R-:W-:Y:S01]  /*1550*/  VIADD R23, R23, 0x1 ;  /* 0x0000000117177836 */ /* 0x000fe20000000000 */
[----:B------:R-:W1:Y:S01]  /*1560*/  LDC.64 R8, c[0x4][R8] ;  /* 0x0100000008087b82 */ /* 0x000e620000000a00 */
[----:B------:R-:W-:Y:S01]  /*1570*/  IMAD.MOV.U32 R6, RZ, RZ, R18 ;  /* 0x000000ffff067224 */ /* 0x000fe200078e0012 */
[----:B------:R-:W-:-:S02]  /*1580*/  MOV R7, R2 ;  /* 0x0000000200077202 */ /* 0x000fc40000000f00 */
[----:B------:R-:W-:-:S04]  /*1590*/  ISETP.NE.AND P0, PT, R23, RZ, PT ;  /* 0x000000ff1700720c */ /* 0x000fc80003f05270 */
[----:B------:R-:W-:Y:S02]  /*15a0*/  P2R R19, PR, RZ, 0x1 ;  /* 0x00000001ff137803 */ /* 0x000fe40000000000 */
[----:B0-----:R-:W-:Y:S01]  /*15b0*/  MOV R4, UR4 ;  /* 0x0000000400047c02 */ /* 0x001fe20008000f00 */
[----:B------:R-:W-:Y:S01]  /*15c0*/  IMAD.U32 R5, RZ, RZ, UR5 ;  /* 0x00000005ff057e24 */ /* 0x000fe2000f8e00ff */
[----:B-12---:R0:W-:Y:S06]  /*15d0*/  STL [R1], R0 ;  /* 0x0000000001007387 */ /* 0x0061ec0000100800 */
[----:B------:R-:W-:-:S07]  /*15e0*/  LEPC R20, `(.L_x_32) ;  /* 0x000000001014794e */ /* 0x000fce0000000000 */
[----:B0-----:R-:W-:Y:S05]  /*15f0*/  CALL.ABS.NOINC R8 ;  /* 0x0000000008007343 */ /* 0x001fea0003c00000 */
.L_x_32:
[----:B------:R-:W-:Y:S02]  /*1600*/  ISETP.NE.AND P6, PT, R19, RZ, PT ;  /* 0x000000ff1300720c */ /* 0x000fe40003fc5270 */
[----:B------:R-:W-:-:S05]  /*1610*/  IADD3 R16, P0, PT, R16, 0x4, RZ ;  /* 0x0000000410107810 */ /* 0x000fca0007f1e0ff */
[----:B------:R-:W-:-:S06]  /*1620*/  IMAD.X R17, RZ, RZ, R17, P0 ;  /* 0x000000ffff117224 */ /* 0x000fcc00000e0611 */
[----:B------:R-:W-:Y:S05]  /*1630*/  @P6 BRA `(.L_x_33) ;  /* 0xfffffffc00b06947 */ /* 0x000fea000383ffff */
[----:B------:R-:W-:Y:S05]  /*1640*/  EXIT ;  /* 0x000000000000794d */ /* 0x000fea0003800000 */
.L_x_34:
[----:B------:R-:W-:-:S00]  /*1650*/  BRA `(.L_x_34) ;  /* 0xfffffffc00fc7947 */ /* 0x000fc0000383ffff */
[----:B------:R-:W-:-:S00]  /*1660*/  NOP ;  /* 0x0000000000007918 */ /* 0x000fc00000000000 */
        /* <DEDUP_REMOVED lines=9> */
.L_x_203:


//--------------------- .text._Z8addEdgesPiS_S_S_iS_S_S_S_S_ --------------------------
	.section	.text._Z8addEdgesPiS_S_S_iS_S_S_S_S_,"ax",@progbits
	.align	128
        .global         _Z8addEdgesPiS_S_S_iS_S_S_S_S_
        .type           _Z8addEdgesPiS_S_S_iS_S_S_S_S_,@function
        .size           _Z8addEdgesPiS_S_S_iS_S_S_S_S_,(.L_x_204 - _Z8addEdgesPiS_S_S_iS_S_S_S_S_)
        .other          _Z8addEdgesPiS_S_S_iS_S_S_S_S_,@"STO_CUDA_ENTRY STV_DEFAULT"
_Z8addEdgesPiS_S_S_iS_S_S_S_S_:
.text._Z8addEdgesPiS_S_S_iS_S_S_S_S_:
[----:B------:R-:W-:Y:S01]  /*0000*/  LDC R1, c[0x0][0x37c] ;  /* 0x0000df00ff017b82 */ /* 0x000fe20000000800 */
[----:B------:R-:W0:Y:S07]  /*0010*/  S2R R0, SR_TID.X ;  /* 0x0000000000007919 */ /* 0x000e2e0000002100 */
[----:B------:R-:W0:Y:S01]  /*0020*/  S2UR UR4, SR_CTAID.X ;  /* 0x00000000000479c3 */ /* 0x000e220000002500 */
[----:B------:R-:W1:Y:S07]  /*0030*/  LDCU UR5, c[0x0][0x3a0] ;  /* 0x00007400ff0577ac */ /* 0x000e6e0008000800 */
[----:B------:R-:W0:Y:S02]  /*0040*/  LDC R23, c[0x0][0x360] ;  /* 0x0000d800ff177b82 */ /* 0x000e240000000800 */
[----:B0-----:R-:W-:-:S05]  /*0050*/  IMAD R23, R23, UR4, R0 ;  /* 0x0000000417177c24 */ /* 0x001fca000f8e0200 */
[----:B-1----:R-:W-:-:S13]  /*0060*/  ISETP.GE.AND P0, PT, R23, UR5, PT ;  /* 0x0000000517007c0c */ /* 0x002fda000bf06270 */
[----:B------:R-:W-:Y:S05]  /*0070*/  @P0 EXIT ;  /* 0x000000000000094d */ /* 0x000fea0003800000 */
[----:B------:R-:W0:Y:S01]  /*0080*/  LDC.64 R20, c[0x0][0x388] ;  /* 0x0000e200ff147b82 */ /* 0x000e220000000a00 */
[----:B------:R-:W1:Y:S07]  /*0090*/  LDCU.64 UR4, c[0x0][0x358] ;  /* 0x00006b00ff0477ac */ /* 0x000e6e0008000a00 */
[----:B------:R-:W2:Y:S01]  /*00a0*/  LDC.64 R18, c[0x0][0x380] ;  /* 0x0000e000ff127b82 */ /* 0x000ea20000000a00 */
[----:B0-----:R-:W-:-:S05]  /*00b0*/  IMAD.WIDE R20, R23, 0x4, R20 ;  /* 0x0000000417147825 */ /* 0x001fca00078e0214 */
[----:B-1----:R-:W3:Y:S02]  /*00c0*/  LDG.E R27, desc[UR4][R20.64] ;  /* 0x00000004141b7981 */ /* 0x002ee4000c1e1900 */
[----:B---3--:R-:W-:-:S13]  /*00d0*/  ISETP.GE.AND P0, PT, R27, 0x1, PT ;  /* 0x000000011b00780c */ /* 0x008fda0003f06270 */
[----:B--2---:R-:W-:Y:S05]  /*00e0*/  @!P0 EXIT ;  /* 0x000000000000894d */ /* 0x004fea0003800000 */
[C---:B------:R-:W-:Y:S01]  /*00f0*/  IMAD.WIDE R18, R23.reuse, 0x4, R18 ;  /* 0x0000000417127825 */ /* 0x040fe200078e0212 */
[----:B------:R-:W0:Y:S04]  /*0100*/  LDC.64 R2, c[0x0][0x3c8] ;  /* 0x0000f200ff027b82 */ /* 0x000e280000000a00 */
[----:B------:R-:W2:Y:S04]  /*0110*/  LDG.E R0, desc[UR4][R18.64] ;  /* 0x0000000412007981 */ /* 0x000ea8000c1e1900 */
[----:B------:R-:W1:Y:S08]  /*0120*/  LDC.64 R16, c[0x0][0x3c8] ;  /* 0x0000f200ff107b82 */ /* 0x000e700000000a00 */
[----:B------:R-:W3:Y:S08]  /*0130*/  LDC.64 R14, c[0x0][0x390] ;  /* 0x0000e400ff0e7b82 */ /* 0x000ef00000000a00 */
[----:B------:R-:W4:Y:S01]  /*0140*/  LDC.64 R12, c[0x0][0x3a8] ;  /* 0x0000ea00ff0c7b82 */ /* 0x000f220000000a00 */
[----:B0-----:R-:W-:-:S07]  /*0150*/  IMAD.WIDE R2, R23, 0x4, R2 ;  /* 0x0000000417027825 */ /* 0x001fce00078e0202 */
[----:B------:R-:W0:Y:S08]  /*0160*/  LDC.64 R10, c[0x0][0x398] ;  /* 0x0000e600ff0a7b82 */ /* 0x000e300000000a00 */
[----:B------:R-:W0:Y:S08]  /*0170*/  LDC.64 R8, c[0x0][0x3c0] ;  /* 0x0000f000ff087b82 */ /* 0x000e300000000a00 */
[----:B------:R-:W0:Y:S08]  /*0180*/  LDC.64 R6, c[0x0][0x3b0] ;  /* 0x0000ec00ff067b82 */ /* 0x000e300000000a00 */
[----:B------:R-:W0:Y:S02]  /*0190*/  LDC.64 R4, c[0x0][0x3b8] ;  /* 0x0000ee00ff047b82 */ /* 0x000e240000000a00 */
[----:B01234-:R-:W-:-:S07]  /*01a0*/  MOV R25, R0 ;  /* 0x0000000000197202 */ /* 0x01ffce0000000f00 */
.L_x_37:
[----:B------:R-:W-:Y:S01]  /*01b0*/  IMAD.WIDE R28, R25, 0x4, R14 ;  /* 0x00000004191c7825 */ /* 0x000fe200078e020e */
[----:B------:R-:W2:Y:S04]  /*01c0*/  LDG.E R24, desc[UR4][R2.64] ;  /* 0x0000000402187981 */ /* 0x000ea8000c1e1900 */
[----:B------:R-:W3:Y:S02]  /*01d0*/  LDG.E R23, desc[UR4][R28.64] ;  /* 0x000000041c177981 */ /* 0x000ee4000c1e1900 */
[----:B---3--:R-:W-:-:S05]  /*01e0*/  IMAD.WIDE R22, R23, 0x4, R16 ;  /* 0x0000000417167825 */ /* 0x008fca00078e0210 */
[----:B------:R-:W2:Y:S01]  /*01f0*/  LDG.E R26, desc[UR4][R22.64] ;  /* 0x00000004161a7981 */ /* 0x000ea2000c1e1900 */
[----:B------:R-:W-:Y:S01]  /*0200*/  BSSY.RECONVERGENT B0, `(.L_x_35) ;  /* 0x0000013000007945 */ /* 0x000fe20003800200 */
[----:B--2---:R-:W-:-:S13]  /*0210*/  ISETP.NE.AND P0, PT, R24, R26, PT ;  /* 0x0000001a1800720c */ /* 0x004fda0003f05270 */
[----:B-1----:R-:W-:Y:S05]  /*0220*/  @!P0 BRA `(.L_x_36) ;  /* 0x0000000000408947 */ /* 0x002fea0003800000 */
[----:B------:R-:W-:-:S05]  /*0230*/  IMAD.WIDE R28, R24, 0x4, R12 ;  /* 0x00000004181c7825 */ /* 0x000fca00078e020c */
[----:B------:R-:W2:Y:S01]  /*0240*/  LDG.E R27, desc[UR4][R28.64] ;  /* 0x000000041c1b7981 */ /* 0x000ea2000c1e1900 */
[----:B------:R-:W-:Y:S02]  /*0250*/  HFMA2 R24, -RZ, RZ, 0, 5.9604644775390625e-08 ;  /* 0x00000001ff187431 */ /* 0x000fe400000001ff */
[----:B--2---:R-:W-:-:S06]  /*0260*/  IMAD.WIDE R26, R27, 0x4, R6 ;  /* 0x000000041b1a7825 */ /* 0x004fcc00078e0206 */
[----:B------:R-:W2:Y:S04]  /*0270*/  ATOMG.E.ADD.STRONG.GPU PT, R27, desc[UR4][R26.64], R24 ;  /* 0x800000181a1b79a8 */ /* 0x000ea800081ef104 */
[----:B------:R-:W3:Y:S02]  /*0280*/  LDG.E R23, desc[UR4][R22.64] ;  /* 0x0000000416177981 */ /* 0x000ee4000c1e1900 */
[----:B---3--:R-:W-:-:S05]  /*0290*/  IMAD.WIDE R22, R23, 0x4, R12 ;  /* 0x0000000417167825 */ /* 0x008fca00078e020c */
[----:B------:R0:W3:Y:S01]  /*02a0*/  LDG.E R24, desc[UR4][R22.64] ;  /* 0x0000000416187981 */ /* 0x0000e2000c1e1900 */
[----:B--2---:R-:W-:-:S04]  /*02b0*/  IMAD.WIDE R28, R27, 0x4, R4 ;  /* 0x000000041b1c7825 */ /* 0x004fc800078e0204 */
[----:B0-----:R-:W-:Y:S01]  /*02c0*/  IMAD.WIDE R22, R25, 0x4, R10 ;  /* 0x0000000419167825 */ /* 0x001fe200078e020a */
[----:B---3--:R0:W-:Y:S04]  /*02d0*/  STG.E desc[UR4][R28.64], R24 ;  /* 0x000000181c007986 */ /* 0x0081e8000c101904 */
[----:B------:R-:W2:Y:S01]  /*02e0*/  LDG.E R0, desc[UR4][R22.64] ;  /* 0x0000000416007981 */ /* 0x000ea2000c1e1900 */
[----:B0-----:R-:W-:-:S05]  /*02f0*/  IMAD.WIDE R28, R27, 0x4, R8 ;  /* 0x000000041b1c7825 */ /* 0x001fca00078e0208 */
[----:B--2---:R0:W-:Y:S04]  /*0300*/  STG.E desc[UR4][R28.64], R0 ;  /* 0x000000001c007986 */ /* 0x0041e8000c101904 */
[----:B------:R1:W5:Y:S04]  /*0310*/  LDG.E R27, desc[UR4][R20.64] ;  /* 0x00000004141b7981 */ /* 0x000368000c1e1900 */
[----:B0-----:R1:W5:Y:S02]  /*0320*/  LDG.E R0, desc[UR4][R18.64] ;  /* 0x0000000412007981 */ /* 0x001364000c1e1900 */
.L_x_36:
[----:B------:R-:W-:Y:S05]  /*0330*/  BSYNC.RECONVERGENT B0 ;  /* 0x0000000000007941 */ /* 0x000fea0003800200 */
.L_x_35:
[----:B------:R-:W-:Y:S02]  /*0340*/  IADD3 R25, PT, PT, R25, 0x1, RZ ;  /* 0x0000000119197810 */ /* 0x000fe40007ffe0ff */
[----:B-----5:R-:W-:-:S04]  /*0350*/  IADD3 R22, PT, PT, R27, R0, RZ ;  /* 0x000000001b167210 */ /* 0x020fc80007ffe0ff */
[----:B------:R-:W-:-:S13]  /*0360*/  ISETP.GE.AND P0, PT, R25, R22, PT ;  /* 0x000000161900720c */ /* 0x000fda0003f06270 */
[----:B------:R-:W-:Y:S05]  /*0370*/  @!P0 BRA `(.L_x_37) ;  /* 0xfffffffc008c8947 */ /* 0x000fea000383ffff */
[----:B------:R-:W-:Y:S05]  /*0380*/  EXIT ;  /* 0x000000000000794d */ /* 0x000fea0003800000 */
.L_x_38:
        /* <DEDUP_REMOVED lines=15> */
.L_x_204:


//--------------------- .text._Z15find_startIndexPiiS_ --------------------------
	.section	.text._Z15find_startIndexPiiS_,"ax",@progbits
	.align	128
        .global         _Z15find_startIndexPiiS_
        .type           _Z15find_startIndexPiiS_,@function
        .size           _Z15find_startIndexPiiS_,(.L_x_205 - _Z15find_startIndexPiiS_)
        .other          _Z15find_startIndexPiiS_,@"STO_CUDA_ENTRY STV_DEFAULT"
_Z15find_startIndexPiiS_:
.text._Z15find_startIndexPiiS_:
        /* <DEDUP_REMOVED lines=11> */
[----:B0-----:R-:W-:-:S06]  /*00b0*/  IMAD.WIDE R2, R7, 0x4, R2 ;  /* 0x0000000407027825 */ /* 0x001fcc00078e0202 */
[----:B-1----:R-:W3:Y:S01]  /*00c0*/  LDG.E R3, desc[UR4][R2.64] ;  /* 0x0000000402037981 */ /* 0x002ee2000c1e1900 */
[----:B--2---:R-:W-:-:S05]  /*00d0*/  IMAD.WIDE R4, R7, 0x4, R4 ;  /* 0x0000000407047825 */ /* 0x004fca00078e0204 */
[----:B---3--:R-:W-:Y:S01]  /*00e0*/  STG.E desc[UR4][R4.64], R3 ;  /* 0x0000000304007986 */ /* 0x008fe2000c101904 */
[----:B------:R-:W-:Y:S05]  /*00f0*/  EXIT ;  /* 0x000000000000794d */ /* 0x000fea0003800000 */
.L_x_39:
        /* <DEDUP_REMOVED lines=16> */
.L_x_205:


//--------------------- .text._Z15count_outdegreePiS_S_iS_S_S_ --------------------------
	.section	.text._Z15count_outdegreePiS_S_iS_S_S_,"ax",@progbits
	.align	128
        .global         _Z15count_outdegreePiS_S_iS_S_S_
        .type           _Z15count_outdegreePiS_S_iS_S_S_,@function
        .size           _Z15count_outdegreePiS_S_iS_S_S_,(.L_x_206 - _Z15count_outdegreePiS_S_iS_S_S_)
        .other          _Z15count_outdegreePiS_S_iS_S_S_,@"STO_CUDA_ENTRY STV_DEFAULT"
_Z15count_outdegreePiS_S_iS_S_S_:
.text._Z15count_outdegreePiS_S_iS_S_S_:
        /* <DEDUP_REMOVED lines=22> */
[----:B------:R-:W0:Y:S02]  /*0160*/  LDC.64 R12, c[0x0][0x3a0] ;  /* 0x0000e800ff0c7b82 */ /* 0x000e240000000a00 */
[----:B01234-:R-:W-:-:S07]  /*0170*/  MOV R17, R23 ;  /* 0x0000001700117202 */ /* 0x01ffce0000000f00 */
.L_x_42:
[----:B------:R-:W-:Y:S01]  /*0180*/  IMAD.WIDE R18, R17, 0x4, R8 ;  /* 0x0000000411127825 */ /* 0x000fe200078e0208 */
[----:B0-----:R-:W2:Y:S05]  /*0190*/  LDG.E R25, desc[UR4][R14.64] ;  /* 0x000000040e197981 */ /* 0x001eaa000c1e1900 */
[----:B------:R-:W3:Y:S02]  /*01a0*/  LDG.E R19, desc[UR4][R18.64] ;  /* 0x0000000412137981 */ /* 0x000ee4000c1e1900 */
[----:B---3--:R-:W-:-:S06]  /*01b0*/  IMAD.WIDE R20, R19, 0x4, R6 ;  /* 0x0000000413147825 */ /* 0x008fcc00078e0206 */
[----:B------:R-:W2:Y:S01]  /*01c0*/  LDG.E R20, desc[UR4][R20.64] ;  /* 0x0000000414147981 */ /* 0x000ea2000c1e1900 */
[----:B------:R-:W-:Y:S01]  /*01d0*/  BSSY.RECONVERGENT B0, `(.L_x_40) ;  /* 0x000000b000007945 */ /* 0x000fe20003800200 */
[----:B------:R-:W-:Y:S02]  /*01e0*/  IADD3 R17, PT, PT, R17, 0x1, RZ ;  /* 0x0000000111117810 */ /* 0x000fe40007ffe0ff */
[----:B--2---:R-:W-:-:S13]  /*01f0*/  ISETP.NE.AND P0, PT, R25, R20, PT ;  /* 0x000000141900720c */ /* 0x004fda0003f05270 */
[----:B------:R-:W-:Y:S05]  /*0200*/  @!P0 BRA `(.L_x_41) ;  /* 0x00000000001c8947 */ /* 0x000fea0003800000 */
[----:B------:R-:W-:-:S06]  /*0210*/  IMAD.WIDE R18, R25, 0x4, R10 ;  /* 0x0000000419127825 */ /* 0x000fcc00078e020a */
[----:B------:R-:W2:Y:S01]  /*0220*/  LDG.E R19, desc[UR4][R18.64] ;  /* 0x0000000412137981 */ /* 0x000ea2000c1e1900 */
[----:B------:R-:W-:Y:S02]  /*0230*/  HFMA2 R25, -RZ, RZ, 0, 5.9604644775390625e-08 ;  /* 0x00000001ff197431 */ /* 0x000fe400000001ff */
[----:B--2---:R-:W-:-:S05]  /*0240*/  IMAD.WIDE R20, R19, 0x4, R12 ;  /* 0x0000000413147825 */ /* 0x004fca00078e020c */
[----:B------:R0:W-:Y:S04]  /*0250*/  REDG.E.ADD.STRONG.GPU desc[UR4][R20.64], R25 ;  /* 0x000000191400798e */ /* 0x0001e8000c12e104 */
[----:B------:R0:W5:Y:S04]  /*0260*/  LDG.E R23, desc[UR4][R4.64] ;  /* 0x0000000404177981 */ /* 0x000168000c1e1900 */
[----:B------:R0:W5:Y:S02]  /*0270*/  LDG.E R0, desc[UR4][R2.64] ;  /* 0x0000000402007981 */ /* 0x000164000c1e1900 */
.L_x_41:
[----:B------:R-:W-:Y:S05]  /*0280*/  BSYNC.RECONVERGENT B0 ;  /* 0x0000000000007941 */ /* 0x000fea0003800200 */
.L_x_40:
[----:B-----5:R-:W-:-:S04]  /*0290*/  IADD3 R16, PT, PT, R0, R23, RZ ;  /* 0x0000001700107210 */ /* 0x020fc80007ffe0ff */
[----:B------:R-:W-:-:S13]  /*02a0*/  ISETP.GE.AND P0, PT, R17, R16, PT ;  /* 0x000000101100720c */ /* 0x000fda0003f06270 */
[----:B------:R-:W-:Y:S05]  /*02b0*/  @!P0 BRA `(.L_x_42) ;  /* 0xfffffffc00b08947 */ /* 0x000fea000383ffff */
[----:B------:R-:W-:Y:S05]  /*02c0*/  EXIT ;  /* 0x000000000000794d */ /* 0x000fea0003800000 */
.L_x_43:
        /* <DEDUP_REMOVED lines=11> */
.L_x_206:


//--------------------- .text._Z13print_prefsumiPi --------------------------
	.section	.text._Z13print_prefsumiPi,"ax",@progbits
	.align	128
        .global         _Z13print_prefsumiPi
        .type           _Z13print_prefsumiPi,@function
        .size           _Z13print_prefsumiPi,(.L_x_207 - _Z13print_prefsumiPi)
        .other          _Z13print_prefsumiPi,@"STO_CUDA_ENTRY STV_DEFAULT"
_Z13print_prefsumiPi:
.text._Z13print_prefsumiPi:
        /* <DEDUP_REMOVED lines=22> */
.L_x_61:
        /* <DEDUP_REMOVED lines=14> */
.L_x_45:
        /* <DEDUP_REMOVED lines=10> */
.L_x_46:
        /* <DEDUP_REMOVED lines=10> */
.L_x_47:
        /* <DEDUP_REMOVED lines=10> */
.L_x_48:
        /* <DEDUP_REMOVED lines=10> */
.L_x_49:
        /* <DEDUP_REMOVED lines=10> */
.L_x_50:
        /* <DEDUP_REMOVED lines=10> */
.L_x_51:
        /* <DEDUP_REMOVED lines=10> */
.L_x_52:
        /* <DEDUP_REMOVED lines=10> */
.L_x_53:
        /* <DEDUP_REMOVED lines=10> */
.L_x_54:
        /* <DEDUP_REMOVED lines=10> */
.L_x_55:
        /* <DEDUP_REMOVED lines=10> */
.L_x_56:
        /* <DEDUP_REMOVED lines=10> */
.L_x_57:
        /* <DEDUP_REMOVED lines=10> */
.L_x_58:
        /* <DEDUP_REMOVED lines=10> */
.L_x_59:
        /* <DEDUP_REMOVED lines=10> */
.L_x_60:
[----:B------:R-:W-:Y:S02]  /*0ba0*/  ISETP.NE.AND P6, PT, R25, RZ, PT ;  /* 0x000000ff1900720c */ /* 0x000fe40003fc5270 */
[----:B------:R-:W-:-:S05]  /*0bb0*/  IADD3 R16, P0, PT, R16, 0x40, RZ ;  /* 0x0000004010107810 */ /* 0x000fca0007f1e0ff */
[----:B------:R-:W-:-:S06]  /*0bc0*/  IMAD.X R17, RZ, RZ, R17, P0 ;  /* 0x000000ffff117224 */ /* 0x000fcc00000e0611 */
[----:B------:R-:W-:Y:S05]  /*0bd0*/  @P6 BRA `(.L_x_61) ;  /* 0xfffffff400606947 */ /* 0x000fea000383ffff */
[----:B------:R-:W-:Y:S05]  /*0be0*/  BSYNC.RECONVERGENT B6 ;  /* 0x0000000000067941 */ /* 0x000fea0003800200 */
.L_x_44:
        /* <DEDUP_REMOVED lines=19> */
.L_x_63:
        /* <DEDUP_REMOVED lines=10> */
.L_x_64:
        /* <DEDUP_REMOVED lines=10> */
.L_x_65:
        /* <DEDUP_REMOVED lines=10> */
.L_x_66:
        /* <DEDUP_REMOVED lines=10> */
.L_x_67:
        /* <DEDUP_REMOVED lines=10> */
.L_x_68:
        /* <DEDUP_REMOVED lines=10> */
.L_x_69:
        /* <DEDUP_REMOVED lines=10> */
.L_x_70:
[----:B------:R-:W-:-:S07]  /*1180*/  VIADD R19, R19, 0x8 ;  /* 0x0000000813137836 */ /* 0x000fce0000000000 */
.L_x_62:
        /* <DEDUP_REMOVED lines=19> */
.L_x_72:
        /* <DEDUP_REMOVED lines=10> */
.L_x_73:
        /* <DEDUP_REMOVED lines=10> */
.L_x_74:
        /* <DEDUP_REMOVED lines=10> */
.L_x_75:
[----:B------:R-:W-:-:S07]  /*14a0*/  VIADD R19, R19, 0x4 ;  /* 0x0000000413137836 */ /* 0x000fce0000000000 */
.L_x_71:
[----:B------:R-:W-:-:S13]  /*14b0*/  ISETP.NE.AND P0, PT, R23, RZ, PT ;  /* 0x000000ff1700720c */ /* 0x000fda0003f05270 */
[----:B------:R-:W-:Y:S05]  /*14c0*/  @!P0 EXIT ;  /* 0x000000000000894d */ /* 0x000fea0003800000 */
[----:B------:R-:W0:Y:S01]  /*14d0*/  LDC.64 R16, c[0x0][0x388] ;  /* 0x0000e200ff107b82 */ /* 0x000e220000000a00 */
[----:B------:R-:W-:Y:S02]  /*14e0*/  IMAD.MOV R23, RZ, RZ, -R23 ;  /* 0x000000ffff177224 */ /* 0x000fe400078e0a17 */
[----:B0-----:R-:W-:-:S07]  /*14f0*/  IMAD.WIDE.U32 R16, R19, 0x4, R16 ;  /* 0x0000000413107825 */ /* 0x001fce00078e0010 */
.L_x_77:
        /* <DEDUP_REMOVED lines=16> */
.L_x_76:
[----:B------:R-:W-:Y:S02]  /*1600*/  ISETP.NE.AND P6, PT, R19, RZ, PT ;  /* 0x000000ff1300720c */ /* 0x000fe40003fc5270 */
[----:B------:R-:W-:-:S05]  /*1610*/  IADD3 R16, P0, PT, R16, 0x4, RZ ;  /* 0x0000000410107810 */ /* 0x000fca0007f1e0ff */
[----:B------:R-:W-:-:S06]  /*1620*/  IMAD.X R17, RZ, RZ, R17, P0 ;  /* 0x000000ffff117224 */ /* 0x000fcc00000e0611 */
[----:B------:R-:W-:Y:S05]  /*1630*/  @P6 BRA `(.L_x_77) ;  /* 0xfffffffc00b06947 */ /* 0x000fea000383ffff */
[----:B------:R-:W-:Y:S05]  /*1640*/  EXIT ;  /* 0x000000000000794d */ /* 0x000fea0003800000 */
.L_x_78:
        /* <DEDUP_REMOVED lines=11> */
.L_x_207:


//--------------------- .text._Z5shiftPiiS_       --------------------------
	.section	.text._Z5shiftPiiS_,"ax",@progbits
	.align	128
        .global         _Z5shiftPiiS_
        .type           _Z5shiftPiiS_,@function
        .size           _Z5shiftPiiS_,(.L_x_208 - _Z5shiftPiiS_)
        .other          _Z5shiftPiiS_,@"STO_CUDA_ENTRY STV_DEFAULT"
_Z5shiftPiiS_:
.text._Z5shiftPiiS_:
[----:B------:R-:W-:Y:S01]  /*0000*/  LDC R1, c[0x0][0x37c] ;  /* 0x0000df00ff017b82 */ /* 0x000fe20000000800 */
[----:B------:R-:W0:Y:S07]  /*0010*/  S2R R0, SR_TID.X ;  /* 0x0000000000007919 */ /* 0x000e2e0000002100 */
[----:B------:R-:W0:Y:S01]  /*0020*/  S2UR UR4, SR_CTAID.X ;  /* 0x00000000000479c3 */ /* 0x000e220000002500 */
[----:B------:R-:W1:Y:S07]  /*0030*/  LDCU UR5, c[0x0][0x388] ;  /* 0x00007100ff0577ac */ /* 0x000e6e0008000800 */
[----:B------:R-:W0:Y:S02]  /*0040*/  LDC R7, c[0x0][0x360] ;  /* 0x0000d800ff077b82 */ /* 0x000e240000000800 */
[----:B0-----:R-:W-:-:S05]  /*0050*/  IMAD R7, R7, UR4, R0 ;  /* 0x0000000407077c24 */ /* 0x001fca000f8e0200 */
[----:B-1----:R-:W-:-:S04]  /*0060*/  ISETP.GE.AND P0, PT, R7, UR5, PT ;  /* 0x0000000507007c0c */ /* 0x002fc8000bf06270 */
[----:B------:R-:W-:-:S13]  /*0070*/  ISETP.LT.OR P0, PT, R7, 0x1, P0 ;  /* 0x000000010700780c */ /* 0x000fda0000701670 */
[----:B------:R-:W-:Y:S05]  /*0080*/  @P0 EXIT ;  /* 0x000000000000094d */ /* 0x000fea0003800000 */
[----:B------:R-:W0:Y:S01]  /*0090*/  LDC.64 R2, c[0x0][0x380] ;  /* 0x0000e000ff027b82 */ /* 0x000e220000000a00 */
[----:B------:R-:W1:Y:S01]  /*00a0*/  LDCU.64 UR4, c[0x0][0x358] ;  /* 0x00006b00ff0477ac */ /* 0x000e620008000a00 */
[----:B------:R-:W-:-:S05]  /*00b0*/  IADD3 R5, PT, PT, R7, -0x1, RZ ;  /* 0xffffffff07057810 */ /* 0x000fca0007ffe0ff */
[----:B0-----:R-:W-:Y:S02]  /*00c0*/  IMAD.WIDE.U32 R2, R5, 0x4, R2 ;  /* 0x0000000405027825 */ /* 0x001fe400078e0002 */
[----:B------:R-:W0:Y:S04]  /*00d0*/  LDC.64 R4, c[0x0][0x390] ;  /* 0x0000e400ff047b82 */ /* 0x000e280000000a00 */
[----:B-1----:R-:W2:Y:S01]  /*00e0*/  LDG.E R3, desc[UR4][R2.64] ;  /* 0x0000000402037981 */ /* 0x002ea2000c1e1900 */
[----:B0-----:R-:W-:-:S05]  /*00f0*/  IMAD.WIDE.U32 R4, R7, 0x4, R4 ;  /* 0x0000000407047825 */ /* 0x001fca00078e0004 */
[----:B--2---:R-:W-:Y:S01]  /*0100*/  STG.E desc[UR4][R4.64], R3 ;  /* 0x0000000304007986 */ /* 0x004fe2000c101904 */
[----:B------:R-:W-:Y:S05]  /*0110*/  EXIT ;  /* 0x000000000000794d */ /* 0x000fea0003800000 */
.L_x_79:
        /* <DEDUP_REMOVED lines=14> */
.L_x_208:


//--------------------- .text._Z11fix_prefsumPiiS_ --------------------------
	.section	.text._Z11fix_prefsumPiiS_,"ax",@progbits
	.align	128
        .global         _Z11fix_prefsumPiiS_
        .type           _Z11fix_prefsumPiiS_,@function
        .size           _Z11fix_prefsumPiiS_,(.L_x_209 - _Z11fix_prefsumPiiS_)
        .other          _Z11fix_prefsumPiiS_,@"STO_CUDA_ENTRY STV_DEFAULT"
_Z11fix_prefsumPiiS_:
.text._Z11fix_prefsumPiiS_:
[----:B------:R-:W-:Y:S01]  /*0000*/  LDC R1, c[0x0][0x37c] ;  /* 0x0000df00ff017b82 */ /* 0x000fe20000000800 */
[----:B------:R-:W0:Y:S07]  /*0010*/  S2R R0, SR_TID.X ;  /* 0x0000000000007919 */ /* 0x000e2e0000002100 */
[----:B------:R-:W1:Y:S01]  /*0020*/  S2UR UR4, SR_CTAID.X ;  /* 0x00000000000479c3 */ /* 0x000e620000002500 */
[----:B------:R-:W2:Y:S07]  /*0030*/  LDCU UR5, c[0x0][0x388] ;  /* 0x00007100ff0577ac */ /* 0x000eae0008000800 */
[----:B------:R-:W0:Y:S01]  /*0040*/  LDC R5, c[0x0][0x360] ;  /* 0x0000d800ff057b82 */ /* 0x000e220000000800 */
[----:B-1----:R-:W-:Y:S01]  /*0050*/  ISETP.NE.AND P0, PT, RZ, UR4, PT ;  /* 0x00000004ff007c0c */ /* 0x002fe2000bf05270 */
[----:B0-----:R-:W-:Y:S01]  /*0060*/  IMAD R5, R5, UR4, R0 ;  /* 0x0000000405057c24 */ /* 0x001fe2000f8e0200 */
[----:B------:R-:W-:-:S04]  /*0070*/  MOV R0, UR4 ;  /* 0x0000000400007c02 */ /* 0x000fc80008000f00 */
[----:B--2---:R-:W-:-:S13]  /*0080*/  ISETP.GE.OR P0, PT, R5, UR5, !P0 ;  /* 0x0000000505007c0c */ /* 0x004fda000c706670 */
[----:B------:R-:W-:Y:S05]  /*0090*/  @P0 EXIT ;  /* 0x000000000000094d */ /* 0x000fea0003800000 */
[----:B------:R-:W0:Y:S01]  /*00a0*/  LDC.64 R2, c[0x0][0x380] ;  /* 0x0000e000ff027b82 */ /* 0x000e220000000a00 */
[----:B------:R-:W1:Y:S01]  /*00b0*/  LDCU.64 UR4, c[0x0][0x358] ;  /* 0x00006b00ff0477ac */ /* 0x000e620008000a00 */
[C---:B------:R-:W-:Y:S01]  /*00c0*/  LOP3.LUT P0, R4, R0.reuse, 0x3, RZ, 0xc0, !PT ;  /* 0x0000000300047812 */ /* 0x040fe2000780c0ff */
[----:B------:R-:W-:Y:S02]  /*00d0*/  VIADD R10, R0, 0xffffffff ;  /* 0xffffffff000a7836 */ /* 0x000fe40000000000 */
[----:B0-----:R-:W-:-:S05]  /*00e0*/  IMAD.WIDE R2, R5, 0x4, R2 ;  /* 0x0000000405027825 */ /* 0x001fca00078e0202 */
[----:B-1----:R0:W5:Y:S05]  /*00f0*/  LDG.E R9, desc[UR4][R2.64] ;  /* 0x0000000402097981 */ /* 0x00216a000c1e1900 */
[----:B------:R-:W-:Y:S05]  /*0100*/  @!P0 BRA `(.L_x_80) ;  /* 0x0000000000348947 */ /* 0x000fea0003800000 */
[----:B------:R-:W1:Y:S01]  /*0110*/  LDC.64 R6, c[0x0][0x390] ;  /* 0x0000e400ff067b82 */ /* 0x000e620000000a00 */
[----:B------:R-:W-:Y:S01]  /*0120*/  IADD3 R0, PT, PT, -R4, RZ, RZ ;  /* 0x000000ff04007210 */ /* 0x000fe20007ffe1ff */
[----:B------:R-:W-:-:S07]  /*0130*/  IMAD.MOV.U32 R11, RZ, RZ, R10 ;  /* 0x000000ffff0b7224 */ /* 0x000fce00078e000a */
.L_x_81:
[----:B-1----:R-:W-:-:S06]  /*0140*/  IMAD.WIDE.U32 R4, R11, 0x4, R6 ;  /* 0x000000040b047825 */ /* 0x002fcc00078e0006 */
[----:B--2---:R-:W2:Y:S01]  /*0150*/  LDG.E R4, desc[UR4][R4.64] ;  /* 0x0000000404047981 */ /* 0x004ea2000c1e1900 */
[----:B------:R-:W-:Y:S01]  /*0160*/  VIADD R0, R0, 0x1 ;  /* 0x0000000100007836 */ /* 0x000fe20000000000 */
[----:B------:R-:W-:Y:S01]  /*0170*/  MOV R8, R11 ;  /* 0x0000000b00087202 */ /* 0x000fe20000000f00 */
[----:B------:R-:W-:-:S03]  /*0180*/  VIADD R11, R11, 0xffffffff ;  /* 0xffffffff0b0b7836 */ /* 0x000fc60000000000 */
[----:B------:R-:W-:Y:S02]  /*0190*/  ISETP.NE.AND P0, PT, R0, RZ, PT ;  /* 0x000000ff0000720c */ /* 0x000fe40003f05270 */
[----:B--2--5:R-:W-:-:S05]  /*01a0*/  IADD3 R9, PT, PT, R4, R9, RZ ;  /* 0x0000000904097210 */ /* 0x024fca0007ffe0ff */
[----:B------:R2:W-:Y:S06]  /*01b0*/  STG.E desc[UR4][R2.64], R9 ;  /* 0x0000000902007986 */ /* 0x0005ec000c101904 */
[----:B------:R-:W-:Y:S05]  /*01c0*/  @P0 BRA `(.L_x_81) ;  /* 0xfffffffc00dc0947 */ /* 0x000fea000383ffff */
[----:B------:R-:W-:-:S07]  /*01d0*/  MOV R0, R8 ;  /* 0x0000000800007202 */ /* 0x000fce0000000f00 */
.L_x_80:
[----:B------:R-:W-:-:S13]  /*01e0*/  ISETP.GE.U32.AND P0, PT, R10, 0x3, PT ;  /* 0x000000030a00780c */ /* 0x000fda0003f06070 */
[----:B------:R-:W-:Y:S05]  /*01f0*/  @!P0 EXIT ;  /* 0x000000000000894d */ /* 0x000fea0003800000 */
[----:B------:R-:W1:Y:S01]  /*0200*/  LDC.64 R4, c[0x0][0x390] ;  /* 0x0000e400ff047b82 */ /* 0x000e620000000a00 */
[C---:B------:R-:W-:Y:S01]  /*0210*/  ISETP.GT.AND P1, PT, R0.reuse, 0xc, PT ;  /* 0x0000000c0000780c */ /* 0x040fe20003f24270 */
[C---:B------:R-:W-:Y:S01]  /*0220*/  VIADD R7, R0.reuse, 0xffffffff ;  /* 0xffffffff00077836 */ /* 0x040fe20000000000 */
[----:B------:R-:W-:Y:S02]  /*0230*/  PLOP3.LUT P0, PT, PT, PT, PT, 0x80, 0x8 ;  /* 0x000000000008781c */ /* 0x000fe40003f0f070 */
[----:B------:R-:W-:Y:S01]  /*0240*/  IADD3 R0, PT, PT, R0, 0x4, RZ ;  /* 0x0000000400007810 */ /* 0x000fe20007ffe0ff */
[----:B-1----:R-:W-:-:S08]  /*0250*/  IMAD.WIDE.U32 R6, R7, 0x4, R4 ;  /* 0x0000000407067825 */ /* 0x002fd000078e0004 */
[----:B------:R-:W-:Y:S05]  /*0260*/  @!P1 BRA `(.L_x_82) ;  /* 0x0000000400389947 */ /* 0x000fea0003800000 */
[----:B------:R-:W-:-:S13]  /*0270*/  PLOP3.LUT P0, PT, PT, PT, PT, 0x8, 0x80 ;  /* 0x000000000080781c */ /* 0x000fda0003f0e170 */
.L_x_83:
[----:B---3--:R-:W3:Y:S01]  /*0280*/  LDG.E R8, desc[UR4][R6.64] ;  /* 0x0000000406087981 */ /* 0x008ee2000c1e1900 */
[----:B------:R-:W-:Y:S01]  /*0290*/  VIADD R11, R0, 0xfffffffa ;  /* 0xfffffffa000b7836 */ /* 0x000fe20000000000 */
[----:B---3-5:R-:W-:-:S03]  /*02a0*/  IADD3 R15, PT, PT, R8, R9, RZ ;  /* 0x00000009080f7210 */ /* 0x028fc60007ffe0ff */
[----:B--2---:R-:W-:Y:S02]  /*02b0*/  IMAD.WIDE.U32 R8, R11, 0x4, R4 ;  /* 0x000000040b087825 */ /* 0x004fe400078e0004 */
[----:B------:R1:W-:Y:S04]  /*02c0*/  STG.E desc[UR4][R2.64], R15 ;  /* 0x0000000f02007986 */ /* 0x0003e8000c101904 */
[----:B------:R-:W2:Y:S01]  /*02d0*/  LDG.E R8, desc[UR4][R8.64] ;  /* 0x0000000408087981 */ /* 0x000ea2000c1e1900 */
[----:B------:R-:W-:-:S04]  /*02e0*/  VIADD R11, R0, 0xfffffff9 ;  /* 0xfffffff9000b7836 */ /* 0x000fc80000000000 */
[----:B------:R-:W-:Y:S01]  /*02f0*/  IMAD.WIDE.U32 R10, R11, 0x4, R4 ;  /* 0x000000040b0a7825 */ /* 0x000fe200078e0004 */
[----:B--2---:R-:W-:-:S05]  /*0300*/  IADD3 R17, PT, PT, R15, R8, RZ ;  /* 0x000000080f117210 */ /* 0x004fca0007ffe0ff */
[----:B------:R2:W-:Y:S04]  /*0310*/  STG.E desc[UR4][R2.64], R17 ;  /* 0x0000001102007986 */ /* 0x0005e8000c101904 */
[----:B------:R-:W3:Y:S01]  /*0320*/  LDG.E R10, desc[UR4][R10.64] ;  /* 0x000000040a0a7981 */ /* 0x000ee2000c1e1900 */
[----:B------:R-:W-:-:S04]  /*0330*/  VIADD R13, R0, 0xfffffff8 ;  /* 0xfffffff8000d7836 */ /* 0x000fc80000000000 */
[----:B------:R-:W-:Y:S01]  /*0340*/  IMAD.WIDE.U32 R12, R13, 0x4, R4 ;  /* 0x000000040d0c7825 */ /* 0x000fe200078e0004 */
[----:B---3--:R-:W-:-:S05]  /*0350*/  IADD3 R19, PT, PT, R17, R10, RZ ;  /* 0x0000000a11137210 */ /* 0x008fca0007ffe0ff */
[----:B------:R3:W-:Y:S04]  /*0360*/  STG.E desc[UR4][R2.64], R19 ;  /* 0x0000001302007986 */ /* 0x0007e8000c101904 */
[----:B------:R-:W1:Y:S02]  /*0370*/  LDG.E R12, desc[UR4][R12.64] ;  /* 0x000000040c0c7981 */ /* 0x000e64000c1e1900 */
[----:B-1----:R-:W-:-:S05]  /*0380*/  IMAD.IADD R15, R19, 0x1, R12 ;  /* 0x00000001130f7824 */ /* 0x002fca00078e020c */
[----:B------:R1:W-:Y:S04]  /*0390*/  STG.E desc[UR4][R2.64], R15 ;  /* 0x0000000f02007986 */ /* 0x0003e8000c101904 */
[----:B------:R-:W2:Y:S01]  /*03a0*/  LDG.E R8, desc[UR4][R6.64+-0x10] ;  /* 0xfffff00406087981 */ /* 0x000ea2000c1e1900 */
[----:B------:R-:W-:Y:S01]  /*03b0*/  IADD3 R9, PT, PT, R0, -0xa, RZ ;  /* 0xfffffff600097810 */ /* 0x000fe20007ffe0ff */
[----:B--2---:R-:W-:-:S04]  /*03c0*/  IMAD.IADD R17, R15, 0x1, R8 ;  /* 0x000000010f117824 */ /* 0x004fc800078e0208 */
[----:B------:R-:W-:Y:S01]  /*03d0*/  IMAD.WIDE.U32 R8, R9, 0x4, R4 ;  /* 0x0000000409087825 */ /* 0x000fe200078e0004 */
[----:B------:R2:W-:Y:S05]  /*03e0*/  STG.E desc[UR4][R2.64], R17 ;  /* 0x0000001102007986 */ /* 0x0005ea000c101904 */
[----:B------:R-:W3:Y:S01]  /*03f0*/  LDG.E R8, desc[UR4][R8.64] ;  /* 0x0000000408087981 */ /* 0x000ee2000c1e1900 */
[----:B------:R-:W-:-:S05]  /*0400*/  IADD3 R11, PT, PT, R0, -0xb, RZ ;  /* 0xfffffff5000b7810 */ /* 0x000fca0007ffe0ff */
[----:B------:R-:W-:-:S04]  /*0410*/  IMAD.WIDE.U32 R10, R11, 0x4, R4 ;  /* 0x000000040b0a7825 */ /* 0x000fc800078e0004 */
[----:B---3--:R-:W-:-:S05]  /*0420*/  IMAD.IADD R19, R17, 0x1, R8 ;  /* 0x0000000111137824 */ /* 0x008fca00078e0208 */
[----:B------:R3:W-:Y:S04]  /*0430*/  STG.E desc[UR4][R2.64], R19 ;  /* 0x0000001302007986 */ /* 0x0007e8000c101904 */
[----:B------:R-:W1:Y:S01]  /*0440*/  LDG.E R10, desc[UR4][R10.64] ;  /* 0x000000040a0a7981 */ /* 0x000e62000c1e1900 */
[----:B------:R-:W-:-:S05]  /*0450*/  IADD3 R13, PT, PT, R0, -0xc, RZ ;  /* 0xfffffff4000d7810 */ /* 0x000fca0007ffe0ff */
[----:B------:R-:W-:-:S04]  /*0460*/  IMAD.WIDE.U32 R12, R13, 0x4, R4 ;  /* 0x000000040d0c7825 */ /* 0x000fc800078e0004 */
[----:B-1----:R-:W-:-:S05]  /*0470*/  IMAD.IADD R15, R19, 0x1, R10 ;  /* 0x00000001130f7824 */ /* 0x002fca00078e020a */
[----:B------:R1:W-:Y:S04]  /*0480*/  STG.E desc[UR4][R2.64], R15 ;  /* 0x0000000f02007986 */ /* 0x0003e8000c101904 */
[----:B------:R-:W2:Y:S02]  /*0490*/  LDG.E R12, desc[UR4][R12.64] ;  /* 0x000000040c0c7981 */ /* 0x000ea4000c1e1900 */
[----:B--2---:R-:W-:-:S05]  /*04a0*/  IADD3 R17, PT, PT, R15, R12, RZ ;  /* 0x0000000c0f117210 */ /* 0x004fca0007ffe0ff */
[----:B------:R2:W-:Y:S04]  /*04b0*/  STG.E desc[UR4][R2.64], R17 ;  /* 0x0000001102007986 */ /* 0x0005e8000c101904 */
[----:B------:R-:W3:Y:S01]  /*04c0*/  LDG.E R8, desc[UR4][R6.64+-0x20] ;  /* 0xffffe00406087981 */ /* 0x000ee2000c1e1900 */
[----:B------:R-:W-:Y:S01]  /*04d0*/  VIADD R9, R0, 0xfffffff2 ;  /* 0xfffffff200097836 */ /* 0x000fe20000000000 */
[----:B---3--:R-:W-:-:S03]  /*04e0*/  IADD3 R19, PT, PT, R17, R8, RZ ;  /* 0x0000000811137210 */ /* 0x008fc60007ffe0ff */
[----:B------:R-:W-:Y:S02]  /*04f0*/  IMAD.WIDE.U32 R8, R9, 0x4, R4 ;  /* 0x0000000409087825 */ /* 0x000fe400078e0004 */
[----:B------:R3:W-:Y:S04]  /*0500*/  STG.E desc[UR4][R2.64], R19 ;  /* 0x0000001302007986 */ /* 0x0007e8000c101904 */
[----:B------:R-:W4:Y:S01]  /*0510*/  LDG.E R8, desc[UR4][R8.64] ;  /* 0x0000000408087981 */ /* 0x000f22000c1e1900 */
[----:B------:R-:W-:-:S04]  /*0520*/  VIADD R11, R0, 0xfffffff1 ;  /* 0xfffffff1000b7836 */ /* 0x000fc80000000000 */
[----:B------:R-:W-:Y:S01]  /*0530*/  IMAD.WIDE.U32 R12, R11, 0x4, R4 ;  /* 0x000000040b0c7825 */ /* 0x000fe200078e0004 */
[----:B----4-:R-:W-:-:S05]  /*0540*/  IADD3 R21, PT, PT, R19, R8, RZ ;  /* 0x0000000813157210 */ /* 0x010fca0007ffe0ff */
[----:B------:R4:W-:Y:S04]  /*0550*/  STG.E desc[UR4][R2.64], R21 ;  /* 0x0000001502007986 */ /* 0x0009e8000c101904 */
[----:B------:R-:W2:Y:S01]  /*0560*/  LDG.E R12, desc[UR4][R12.64] ;  /* 0x000000040c0c7981 */ /* 0x000ea2000c1e1900 */
[----:B------:R-:W-:-:S04]  /*0570*/  VIADD R11, R0, 0xfffffff0 ;  /* 0xfffffff0000b7836 */ /* 0x000fc80000000000 */
[----:B-1----:R-:W-:Y:S01]  /*0580*/  IMAD.WIDE.U32 R14, R11, 0x4, R4 ;  /* 0x000000040b0e7825 */ /* 0x002fe200078e0004 */
[----:B--2---:R-:W-:-:S05]  /*0590*/  IADD3 R17, PT, PT, R21, R12, RZ ;  /* 0x0000000c15117210 */ /* 0x004fca0007ffe0ff */
[----:B------:R1:W-:Y:S04]  /*05a0*/  STG.E desc[UR4][R2.64], R17 ;  /* 0x0000001102007986 */ /* 0x0003e8000c101904 */
[----:B------:R-:W3:Y:S02]  /*05b0*/  LDG.E R14, desc[UR4][R14.64] ;  /* 0x000000040e0e7981 */ /* 0x000ee4000c1e1900 */
[----:B---3--:R-:W-:-:S05]  /*05c0*/  IMAD.IADD R19, R17, 0x1, R14 ;  /* 0x0000000111137824 */ /* 0x008fca00078e020e */
[----:B------:R2:W-:Y:S04]  /*05d0*/  STG.E desc[UR4][R2.64], R19 ;  /* 0x0000001302007986 */ /* 0x0005e8000c101904 */
[----:B------:R-:W4:Y:S01]  /*05e0*/  LDG.E R8, desc[UR4][R6.64+-0x30] ;  /* 0xffffd00406087981 */ /* 0x000f22000c1e1900 */
[----:B------:R-:W-:Y:S01]  /*05f0*/  IADD3 R9, PT, PT, R0, -0x12, RZ ;  /* 0xffffffee00097810 */ /* 0x000fe20007ffe0ff */
[----:B----4-:R-:W-:-:S04]  /*0600*/  IMAD.IADD R21, R19, 0x1, R8 ;  /* 0x0000000113157824 */ /* 0x010fc800078e0208 */
[----:B------:R-:W-:Y:S01]  /*0610*/  IMAD.WIDE.U32 R8, R9, 0x4, R4 ;  /* 0x0000000409087825 */ /* 0x000fe200078e0004 */
[----:B------:R3:W-:Y:S05]  /*0620*/  STG.E desc[UR4][R2.64], R21 ;  /* 0x0000001502007986 */ /* 0x0007ea000c101904 */
[----:B------:R-:W1:Y:S01]  /*0630*/  LDG.E R8, desc[UR4][R8.64] ;  /* 0x0000000408087981 */ /* 0x000e62000c1e1900 */
[----:B------:R-:W-:-:S05]  /*0640*/  IADD3 R13, PT, PT, R0, -0x13, RZ ;  /* 0xffffffed000d7810 */ /* 0x000fca0007ffe0ff */
[----:B------:R-:W-:-:S04]  /*0650*/  IMAD.WIDE.U32 R12, R13, 0x4, R4 ;  /* 0x000000040d0c7825 */ /* 0x000fc800078e0004 */
[----:B-1----:R-:W-:-:S05]  /*0660*/  IMAD.IADD R17, R21, 0x1, R8 ;  /* 0x0000000115117824 */ /* 0x002fca00078e0208 */
[----:B------:R3:W-:Y:S04]  /*0670*/  STG.E desc[UR4][R2.64], R17 ;  /* 0x0000001102007986 */ /* 0x0007e8000c101904 */
[----:B------:R-:W2:Y:S01]  /*0680*/  LDG.E R12, desc[UR4][R12.64] ;  /* 0x000000040c0c7981 */ /* 0x000ea2000c1e1900 */
[----:B------:R-:W-:-:S05]  /*0690*/  IADD3 R15, PT, PT, R0, -0x14, RZ ;  /* 0xffffffec000f7810 */ /* 0x000fca0007ffe0ff */
[----:B------:R-:W-:-:S04]  /*06a0*/  IMAD.WIDE.U32 R14, R15, 0x4, R4 ;  /* 0x000000040f0e7825 */ /* 0x000fc800078e0004 */
[----:B--2---:R-:W-:-:S05]  /*06b0*/  IMAD.IADD R19, R17, 0x1, R12 ;  /* 0x0000000111137824 */ /* 0x004fca00078e020c */
[----:B------:R3:W-:Y:S04]  /*06c0*/  STG.E desc[UR4][R2.64], R19 ;  /* 0x0000001302007986 */ /* 0x0007e8000c101904 */
[----:B------:R-:W2:Y:S01]  /*06d0*/  LDG.E R14, desc[UR4][R14.64] ;  /* 0x000000040e0e7981 */ /* 0x000ea2000c1e1900 */
[----:B------:R-:W-:Y:S01]  /*06e0*/  ISETP.GT.AND P1, PT, R11, 0x10, PT ;  /* 0x000000100b00780c */ /* 0x000fe20003f24270 */
[----:B------:R-:W-:Y:S01]  /*06f0*/  IMAD.MOV.U32 R0, RZ, RZ, R11 ;  /* 0x000000ffff007224 */ /* 0x000fe200078e000b */
[----:B------:R-:W-:-:S04]  /*0700*/  IADD3 R6, P2, PT, R6, -0x40, RZ ;  /* 0xffffffc006067810 */ /* 0x000fc80007f5e0ff */
[----:B------:R-:W-:Y:S02]  /*0710*/  IADD3.X R7, PT, PT, R7, -0x1, RZ, P2, !PT ;  /* 0xffffffff07077810 */ /* 0x000fe400017fe4ff */
[----:B--2---:R-:W-:-:S05]  /*0720*/  IADD3 R9, PT, PT, R19, R14, RZ ;  /* 0x0000000e13097210 */ /* 0x004fca0007ffe0ff */
[----:B------:R3:W-:Y:S01]  /*0730*/  STG.E desc[UR4][R2.64], R9 ;  /* 0x0000000902007986 */ /* 0x0007e2000c101904 */
[----:B------:R-:W-:Y:S05]  /*0740*/  @P1 BRA `(.L_x_83) ;  /* 0xfffffff800cc1947 */ /* 0x000fea000383ffff */
.L_x_82:
[----:B------:R-:W-:-:S04]  /*0750*/  IADD3 R8, PT, PT, R0, -0x4, RZ ;  /* 0xfffffffc00087810 */ /* 0x000fc80007ffe0ff */
[----:B------:R-:W-:-:S13]  /*0760*/  ISETP.GT.AND P1, PT, R8, 0x4, PT ;  /* 0x000000040800780c */ /* 0x000fda0003f24270 */
[----:B------:R-:W-:Y:S05]  /*0770*/  @!P1 BRA `(.L_x_84) ;  /* 0x0000000000a09947 */ /* 0x000fea0003800000 */
[----:B------:R-:W3:Y:S01]  /*0780*/  LDG.E R8, desc[UR4][R6.64] ;  /* 0x0000000406087981 */ /* 0x000ee2000c1e1900 */
[----:B------:R-:W-:Y:S01]  /*0790*/  IADD3 R11, PT, PT, R0, -0x6, RZ ;  /* 0xfffffffa000b7810 */ /* 0x000fe20007ffe0ff */
[----:B---3-5:R-:W-:-:S04]  /*07a0*/  IMAD.IADD R17, R9, 0x1, R8 ;  /* 0x0000000109117824 */ /* 0x028fc800078e0208 */
[----:B--2---:R-:W-:Y:S01]  /*07b0*/  IMAD.WIDE.U32 R8, R11, 0x4, R4 ;  /* 0x000000040b087825 */ /* 0x004fe200078e0004 */
[----:B------:R1:W-:Y:S05]  /*07c0*/  STG.E desc[UR4][R2.64], R17 ;  /* 0x0000001102007986 */ /* 0x0003ea000c101904 */
[----:B------:R-:W2:Y:S01]  /*07d0*/  LDG.E R8, desc[UR4][R8.64] ;  /* 0x0000000408087981 */ /* 0x000ea2000c1e1900 */
[----:B------:R-:W-:-:S05]  /*07e0*/  IADD3 R13, PT, PT, R0, -0x7, RZ ;  /* 0xfffffff9000d7810 */ /* 0x000fca0007ffe0ff */
        /* <DEDUP_REMOVED lines=9> */
[----:B-1----:R-:W-:-:S05]  /*0880*/  IADD3 R17, PT, PT, R21, R14, RZ ;  /* 0x0000000e15117210 */ /* 0x002fca0007ffe0ff */
[----:B------:R1:W-:Y:S04]  /*0890*/  STG.E desc[UR4][R2.64], R17 ;  /* 0x0000001102007986 */ /* 0x0003e8000c101904 */
[----:B------:R-:W2:Y:S01]  /*08a0*/  LDG.E R8, desc[UR4][R6.64+-0x10] ;  /* 0xfffff00406087981 */ /* 0x000ea2000c1e1900 */
[----:B------:R-:W-:Y:S01]  /*08b0*/  VIADD R9, R0, 0xfffffff6 ;  /* 0xfffffff600097836 */ /* 0x000fe20000000000 */
[----:B--2---:R-:W-:-:S03]  /*08c0*/  IADD3 R19, PT, PT, R17, R8, RZ ;  /* 0x0000000811137210 */ /* 0x004fc60007ffe0ff */
[----:B------:R-:W-:Y:S02]  /*08d0*/  IMAD.WIDE.U32 R8, R9, 0x4, R4 ;  /* 0x0000000409087825 */ /* 0x000fe400078e0004 */
[----:B------:R4:W-:Y:S04]  /*08e0*/  STG.E desc[UR4][R2.64], R19 ;  /* 0x0000001302007986 */ /* 0x0009e8000c101904 */
[----:B------:R-:W3:Y:S01]  /*08f0*/  LDG.E R8, desc[UR4][R8.64] ;  /* 0x0000000408087981 */ /* 0x000ee2000c1e1900 */
[----:B------:R-:W-:-:S05]  /*0900*/  IADD3 R13, PT, PT, R0, -0xb, RZ ;  /* 0xfffffff5000d7810 */ /* 0x000fca0007ffe0ff */
[----:B------:R-:W-:-:S04]  /*0910*/  IMAD.WIDE.U32 R12, R13, 0x4, R4 ;  /* 0x000000040d0c7825 */ /* 0x000fc800078e0004 */
[----:B---3--:R-:W-:-:S05]  /*0920*/  IMAD.IADD R21, R19, 0x1, R8 ;  /* 0x0000000113157824 */ /* 0x008fca00078e0208 */
[----:B------:R4:W-:Y:S04]  /*0930*/  STG.E desc[UR4][R2.64], R21 ;  /* 0x0000001502007986 */ /* 0x0009e8000c101904 */
[----:B------:R-:W1:Y:S01]  /*0940*/  LDG.E R12, desc[UR4][R12.64] ;  /* 0x000000040c0c7981 */ /* 0x000e62000c1e1900 */
[----:B------:R-:W-:-:S05]  /*0950*/  IADD3 R15, PT, PT, R0, -0xc, RZ ;  /* 0xfffffff4000f7810 */ /* 0x000fca0007ffe0ff */
[----:B------:R-:W-:Y:S01]  /*0960*/  IMAD.WIDE.U32 R14, R15, 0x4, R4 ;  /* 0x000000040f0e7825 */ /* 0x000fe200078e0004 */
[----:B-1----:R-:W-:-:S05]  /*0970*/  IADD3 R17, PT, PT, R21, R12, RZ ;  /* 0x0000000c15117210 */ /* 0x002fca0007ffe0ff */
[----:B------:R4:W-:Y:S04]  /*0980*/  STG.E desc[UR4][R2.64], R17 ;  /* 0x0000001102007986 */ /* 0x0009e8000c101904 */
[----:B------:R-:W2:Y:S01]  /*0990*/  LDG.E R14, desc[UR4][R14.64] ;  /* 0x000000040e0e7981 */ /* 0x000ea2000c1e1900 */
[----:B------:R-:W-:Y:S02]  /*09a0*/  IADD3 R6, P1, PT, R6, -0x20, RZ ;  /* 0xffffffe006067810 */ /* 0x000fe40007f3e0ff */
[----:B------:R-:W-:Y:S02]  /*09b0*/  PLOP3.LUT P0, PT, PT, PT, PT, 0x8, 0x80 ;  /* 0x000000000080781c */ /* 0x000fe40003f0e170 */
[----:B------:R-:W-:Y:S02]  /*09c0*/  MOV R0, R11 ;  /* 0x0000000b00007202 */ /* 0x000fe40000000f00 */
[----:B------:R-:W-:Y:S01]  /*09d0*/  IADD3.X R7, PT, PT, R7, -0x1, RZ, P1, !PT ;  /* 0xffffffff07077810 */ /* 0x000fe20000ffe4ff */
[----:B--2---:R-:W-:-:S05]  /*09e0*/  IMAD.IADD R9, R17, 0x1, R14 ;  /* 0x0000000111097824 */ /* 0x004fca00078e020e */
[----:B------:R4:W-:Y:S03]  /*09f0*/  STG.E desc[UR4][R2.64], R9 ;  /* 0x0000000902007986 */ /* 0x0009e6000c101904 */
.L_x_84:
[----:B------:R-:W-:-:S13]  /*0a00*/  ISETP.GT.OR P0, PT, R0, 0x4, P0 ;  /* 0x000000040000780c */ /* 0x000fda0000704670 */
[----:B------:R-:W-:Y:S05]  /*0a10*/  @!P0 EXIT ;  /* 0x000000000000894d */ /* 0x000fea0003800000 */
[----:B------:R-:W2:Y:S01]  /*0a20*/  LDG.E R6, desc[UR4][R6.64] ;  /* 0x0000000406067981 */ /* 0x000ea2000c1e1900 */
[----:B------:R-:W-:Y:S01]  /*0a30*/  IADD3 R13, PT, PT, R0, -0x6, RZ ;  /* 0xfffffffa000d7810 */ /* 0x000fe20007ffe0ff */
[----:B--2--5:R-:W-:-:S04]  /*0a40*/  IMAD.IADD R11, R6, 0x1, R9 ;  /* 0x00000001060b7824 */ /* 0x024fc800078e0209 */
[----:B------:R-:W-:Y:S01]  /*0a50*/  IMAD.WIDE.U32 R6, R13, 0x4, R4 ;  /* 0x000000040d067825 */ /* 0x000fe200078e0004 */
[----:B------:R-:W-:Y:S04]  /*0a60*/  STG.E desc[UR4][R2.64], R11 ;  /* 0x0000000b02007986 */ /* 0x000fe8000c101904 */
[----:B------:R-:W2:Y:S01]  /*0a70*/  LDG.E R8, desc[UR4][R6.64] ;  /* 0x0000000406087981 */ /* 0x000ea2000c1e1900 */
[----:B---34-:R-:W-:Y:S02]  /*0a80*/  IADD3 R9, PT, PT, R0, -0x7, RZ ;  /* 0xfffffff900097810 */ /* 0x018fe40007ffe0ff */
[----:B--2---:R-:W-:-:S03]  /*0a90*/  IADD3 R13, PT, PT, R11, R8, RZ ;  /* 0x000000080b0d7210 */ /* 0x004fc60007ffe0ff */
[----:B------:R-:W-:Y:S02]  /*0aa0*/  IMAD.WIDE.U32 R8, R9, 0x4, R4 ;  /* 0x0000000409087825 */ /* 0x000fe400078e0004 */
[----:B------:R-:W-:Y:S04]  /*0ab0*/  STG.E desc[UR4][R2.64], R13 ;  /* 0x0000000d02007986 */ /* 0x000fe8000c101904 */
[----:B------:R-:W2:Y:S01]  /*0ac0*/  LDG.E R8, desc[UR4][R8.64] ;  /* 0x0000000408087981 */ /* 0x000ea2000c1e1900 */
[----:B------:R-:W-:-:S04]  /*0ad0*/  VIADD R17, R0, 0xfffffff8 ;  /* 0xfffffff800117836 */ /* 0x000fc80000000000 */
[----:B------:R-:W-:Y:S01]  /*0ae0*/  IMAD.WIDE.U32 R4, R17, 0x4, R4 ;  /* 0x0000000411047825 */ /* 0x000fe200078e0004 */
[----:B--2---:R-:W-:-:S05]  /*0af0*/  IADD3 R15, PT, PT, R13, R8, RZ ;  /* 0x000000080d0f7210 */ /* 0x004fca0007ffe0ff */
[----:B------:R-:W-:Y:S04]  /*0b00*/  STG.E desc[UR4][R2.64], R15 ;  /* 0x0000000f02007986 */ /* 0x000fe8000c101904 */
[----:B------:R-:W2:Y:S02]  /*0b10*/  LDG.E R4, desc[UR4][R4.64] ;  /* 0x0000000404047981 */ /* 0x000ea4000c1e1900 */
[----:B--2---:R-:W-:-:S05]  /*0b20*/  IADD3 R7, PT, PT, R15, R4, RZ ;  /* 0x000000040f077210 */ /* 0x004fca0007ffe0ff */
[----:B------:R-:W-:Y:S01]  /*0b30*/  STG.E desc[UR4][R2.64], R7 ;  /* 0x0000000702007986 */ /* 0x000fe2000c101904 */
[----:B------:R-:W-:Y:S05]  /*0b40*/  EXIT ;  /* 0x000000000000794d */ /* 0x000fea0003800000 */
.L_x_85:
        /* <DEDUP_REMOVED lines=11> */
.L_x_209:


//--------------------- .text._Z10prefix_sumPiiS_ --------------------------
	.section	.text._Z10prefix_sumPiiS_,"ax",@progbits
	.align	128
        .global         _Z10prefix_sumPiiS_
        .type           _Z10prefix_sumPiiS_,@function
        .size           _Z10prefix_sumPiiS_,(.L_x_210 - _Z10prefix_sumPiiS_)
        .other          _Z10prefix_sumPiiS_,@"STO_CUDA_ENTRY STV_DEFAULT"
_Z10prefix_sumPiiS_:
.text._Z10prefix_sumPiiS_:
[----:B------:R-:W-:Y:S01]  /*0000*/  LDC R1, c[0x0][0x37c] ;  /* 0x0000df00ff017b82 */ /* 0x000fe20000000800 */
[----:B------:R-:W0:Y:S01]  /*0010*/  S2R R11, SR_CTAID.X ;  /* 0x00000000000b7919 */ /* 0x000e220000002500 */
[----:B------:R-:W0:Y:S01]  /*0020*/  LDCU UR5, c[0x0][0x360] ;  /* 0x00006c00ff0577ac */ /* 0x000e220008000800 */
[----:B------:R-:W0:Y:S01]  /*0030*/  S2R R6, SR_TID.X ;  /* 0x0000000000067919 */ /* 0x000e220000002100 */
[----:B------:R-:W1:Y:S01]  /*0040*/  LDCU UR4, c[0x0][0x388] ;  /* 0x00007100ff0477ac */ /* 0x000e620008000800 */
[----:B0-----:R-:W-:-:S05]  /*0050*/  IMAD R7, R11, UR5, R6 ;  /* 0x000000050b077c24 */ /* 0x001fca000f8e0206 */
[----:B-1----:R-:W-:-:S13]  /*0060*/  ISETP.GE.AND P0, PT, R7, UR4, PT ;  /* 0x0000000407007c0c */ /* 0x002fda000bf06270 */
[----:B------:R-:W-:Y:S05]  /*0070*/  @P0 EXIT ;  /* 0x000000000000094d */ /* 0x000fea0003800000 */
[----:B------:R-:W0:Y:S01]  /*0080*/  LDC.64 R2, c[0x0][0x380] ;  /* 0x0000e000ff027b82 */ /* 0x000e220000000a00 */
[----:B------:R-:W-:Y:S01]  /*0090*/  UISETP.GE.U32.AND UP0, UPT, UR5, 0x2, UPT ;  /* 0x000000020500788c */ /* 0x000fe2000bf06070 */
[----:B------:R-:W1:Y:S01]  /*00a0*/  LDCU.64 UR6, c[0x0][0x358] ;  /* 0x00006b00ff0677ac */ /* 0x000e620008000a00 */
[----:B0-----:R-:W-:-:S07]  /*00b0*/  IMAD.WIDE.U32 R2, R7, 0x4, R2 ;  /* 0x0000000407027825 */ /* 0x001fce00078e0002 */
[----:B-1----:R-:W-:Y:S05]  /*00c0*/  BRA.U !UP0, `(.L_x_86) ;  /* 0x0000000108387547 */ /* 0x002fea000b800000 */
[----:B------:R-:W-:-:S05]  /*00d0*/  UMOV UR4, 0x1 ;  /* 0x0000000100047882 */ /* 0x000fca0000000000 */
.L_x_87:
[----:B------:R-:W-:-:S13]  /*00e0*/  ISETP.GE.U32.AND P0, PT, R6, UR4, PT ;  /* 0x0000000406007c0c */ /* 0x000fda000bf06070 */
[----:B0-----:R-:W0:Y:S01]  /*00f0*/  @P0 LDC.64 R4, c[0x0][0x380] ;  /* 0x0000e000ff040b82 */ /* 0x001e220000000a00 */
[----:B------:R-:W-:-:S05]  /*0100*/  @P0 IADD3 R9, PT, PT, R7, -UR4, RZ ;  /* 0x8000000407090c10 */ /* 0x000fca000fffe0ff */
[----:B0-----:R-:W-:-:S05]  /*0110*/  @P0 IMAD.WIDE.U32 R4, R9, 0x4, R4 ;  /* 0x0000000409040825 */ /* 0x001fca00078e0004 */
[----:B------:R-:W2:Y:S01]  /*0120*/  @P0 LDG.E R0, desc[UR6][R4.64] ;  /* 0x0000000604000981 */ /* 0x000ea2000c1e1900 */
[----:B------:R-:W-:Y:S06]  /*0130*/  BAR.SYNC.DEFER_BLOCKING 0x0 ;  /* 0x0000000000007b1d */ /* 0x000fec0000010000 */
[----:B------:R-:W2:Y:S01]  /*0140*/  @P0 LDG.E R9, desc[UR6][R2.64] ;  /* 0x0000000602090981 */ /* 0x000ea2000c1e1900 */
[----:B------:R-:W-:-:S04]  /*0150*/  USHF.L.U32 UR4, UR4, 0x1, URZ ;  /* 0x0000000104047899 */ /* 0x000fc800080006ff */
[----:B------:R-:W-:Y:S01]  /*0160*/  UISETP.GE.U32.AND UP0, UPT, UR4, UR5, UPT ;  /* 0x000000050400728c */ /* 0x000fe2000bf06070 */
[----:B--2---:R-:W-:-:S05]  /*0170*/  @P0 IADD3 R9, PT, PT, R0, R9, RZ ;  /* 0x0000000900090210 */ /* 0x004fca0007ffe0ff */
[----:B------:R0:W-:Y:S01]  /*0180*/  @P0 STG.E desc[UR6][R2.64], R9 ;  /* 0x0000000902000986 */ /* 0x0001e2000c101906 */
[----:B------:R-:W-:Y:S06]  /*0190*/  BAR.SYNC.DEFER_BLOCKING 0x0 ;  /* 0x0000000000007b1d */ /* 0x000fec0000010000 */
[----:B------:R-:W-:Y:S05]  /*01a0*/  BRA.U !UP0, `(.L_x_87) ;  /* 0xfffffffd08cc7547 */ /* 0x000fea000b83ffff */
.L_x_86:
[----:B------:R-:W-:-:S06]  /*01b0*/  UIADD3 UR4, UPT, UPT, UR5, -0x1, URZ ;  /* 0xffffffff05047890 */ /* 0x000fcc000fffe0ff */
[----:B------:R-:W-:-:S13]  /*01c0*/  ISETP.NE.AND P0, PT, R6, UR4, PT ;  /* 0x0000000406007c0c */ /* 0x000fda000bf05270 */
[----:B------:R-:W-:Y:S05]  /*01d0*/  @P0 EXIT ;  /* 0x000000000000094d */ /* 0x000fea0003800000 */
[----:B0-----:R-:W2:Y:S01]  /*01e0*/  LDG.E R3, desc[UR6][R2.64] ;  /* 0x0000000602037981 */ /* 0x001ea2000c1e1900 */
[----:B------:R-:W0:Y:S02]  /*01f0*/  LDC.64 R4, c[0x0][0x390] ;  /* 0x0000e400ff047b82 */ /* 0x000e240000000a00 */
[----:B0-----:R-:W-:-:S05]  /*0200*/  IMAD.WIDE.U32 R4, R11, 0x4, R4 ;  /* 0x000000040b047825 */ /* 0x001fca00078e0004 */
[----:B--2---:R-:W-:Y:S01]  /*0210*/  STG.E desc[UR6][R4.64], R3 ;  /* 0x0000000304007986 */ /* 0x004fe2000c101906 */
[----:B------:R-:W-:Y:S05]  /*0220*/  EXIT ;  /* 0x000000000000794d */ /* 0x000fea0003800000 */
.L_x_88:
        /* <DEDUP_REMOVED lines=13> */
.L_x_210:


//--------------------- .text._Z15mark_newverticeiPiiS_ --------------------------
	.section	.text._Z15mark_newverticeiPiiS_,"ax",@progbits
	.align	128
        .global         _Z15mark_newverticeiPiiS_
        .type           _Z15mark_newverticeiPiiS_,@function
        .size           _Z15mark_newverticeiPiiS_,(.L_x_211 - _Z15mark_newverticeiPiiS_)
        .other          _Z15mark_newverticeiPiiS_,@"STO_CUDA_ENTRY STV_DEFAULT"
_Z15mark_newverticeiPiiS_:
.text._Z15mark_newverticeiPiiS_:
[----:B------:R-:W-:Y:S01]  /*0000*/  LDC R1, c[0x0][0x37c] ;  /* 0x0000df00ff017b82 */ /* 0x000fe20000000800 */
[----:B------:R-:W0:Y:S07]  /*0010*/  S2R R5, SR_TID.X ;  /* 0x0000000000057919 */ /* 0x000e2e0000002100 */
[----:B------:R-:W1:Y:S01]  /*0020*/  S2UR UR4, SR_CTAID.X ;  /* 0x00000000000479c3 */ /* 0x000e620000002500 */
[----:B------:R-:W0:Y:S01]  /*0030*/  LDCU UR5, c[0x0][0x360] ;  /* 0x00006c00ff0577ac */ /* 0x000e220008000800 */
[----:B------:R-:W2:Y:S06]  /*0040*/  LDCU UR6, c[0x0][0x380] ;  /* 0x00007000ff0677ac */ /* 0x000eac0008000800 */
[----:B------:R-:W1:Y:S02]  /*0050*/  LDC R0, c[0x0][0x390] ;  /* 0x0000e400ff007b82 */ /* 0x000e640000000800 */
[----:B-1----:R-:W-:-:S05]  /*0060*/  IADD3 R0, PT, PT, R0, UR4, RZ ;  /* 0x0000000400007c10 */ /* 0x002fca000fffe0ff */
[----:B0-----:R-:W-:-:S05]  /*0070*/  IMAD R5, R0, UR5, R5 ;  /* 0x0000000500057c24 */ /* 0x001fca000f8e0205 */
[----:B--2---:R-:W-:-:S13]  /*0080*/  ISETP.GE.AND P0, PT, R5, UR6, PT ;  /* 0x0000000605007c0c */ /* 0x004fda000bf06270 */
[----:B------:R-:W-:Y:S05]  /*0090*/  @P0 EXIT ;  /* 0x000000000000094d */ /* 0x000fea0003800000 */
[----:B------:R-:W0:Y:S01]  /*00a0*/  LDC.64 R2, c[0x0][0x388] ;  /* 0x0000e200ff027b82 */ /* 0x000e220000000a00 */
[----:B------:R-:W1:Y:S01]  /*00b0*/  LDCU.64 UR4, c[0x0][0x358] ;  /* 0x00006b00ff0477ac */ /* 0x000e620008000a00 */
[----:B0-----:R-:W-:-:S06]  /*00c0*/  IMAD.WIDE R2, R5, 0x4, R2 ;  /* 0x0000000405027825 */ /* 0x001fcc00078e0202 */
[----:B------:R-:W0:Y:S01]  /*00d0*/  LDC.64 R4, c[0x0][0x398] ;  /* 0x0000e600ff047b82 */ /* 0x000e220000000a00 */
[----:B-1----:R-:W0:Y:S01]  /*00e0*/  LDG.E R3, desc[UR4][R2.64] ;  /* 0x0000000402037981 */ /* 0x002e22000c1e1900 */
[----:B------:R-:W-:Y:S02]  /*00f0*/  HFMA2 R7, -RZ, RZ, 0, 5.9604644775390625e-08 ;  /* 0x00000001ff077431 */ /* 0x000fe400000001ff */
[----:B0-----:R-:W-:-:S05]  /*0100*/  IMAD.WIDE R4, R3, 0x4, R4 ;  /* 0x0000000403047825 */ /* 0x001fca00078e0204 */
[----:B------:R-:W-:Y:S01]  /*0110*/  STG.E desc[UR4][R4.64], R7 ;  /* 0x0000000704007986 */ /* 0x000fe2000c101904 */
[----:B------:R-:W-:Y:S05]  /*0120*/  EXIT ;  /* 0x000000000000794d */ /* 0x000fea0003800000 */
.L_x_89:
        /* <DEDUP_REMOVED lines=13> */
.L_x_211:


//--------------------- .text._Z13markComponentiP4EdgePiiS1_ --------------------------
	.section	.text._Z13markComponentiP4EdgePiiS1_,"ax",@progbits
	.align	128
        .global         _Z13markComponentiP4EdgePiiS1_
        .type           _Z13markComponentiP4EdgePiiS1_,@function
        .size           _Z13markComponentiP4EdgePiiS1_,(.L_x_212 - _Z13markComponentiP4EdgePiiS1_)
        .other          _Z13markComponentiP4EdgePiiS1_,@"STO_CUDA_ENTRY STV_DEFAULT"
_Z13markComponentiP4EdgePiiS1_:
.text._Z13markComponentiP4EdgePiiS1_:
        /* <DEDUP_REMOVED lines=12> */
[----:B0-----:R-:W-:-:S05]  /*00c0*/  IMAD.WIDE R2, R7, 0xc, R2 ;  /* 0x0000000c07027825 */ /* 0x001fca00078e0202 */
[----:B-1----:R-:W2:Y:S01]  /*00d0*/  LDG.E R0, desc[UR4][R2.64] ;  /* 0x0000000402007981 */ /* 0x002ea2000c1e1900 */
[----:B------:R-:W-:Y:S01]  /*00e0*/  BSSY.RECONVERGENT B0, `(.L_x_90) ;  /* 0x000000b000007945 */ /* 0x000fe20003800200 */
[----:B--2---:R-:W-:-:S13]  /*00f0*/  ISETP.NE.AND P0, PT, R0, -0x1, PT ;  /* 0xffffffff0000780c */ /* 0x004fda0003f05270 */
[----:B------:R-:W-:Y:S05]  /*0100*/  @!P0 BRA `(.L_x_91) ;  /* 0x0000000000088947 */ /* 0x000fea0003800000 */
[----:B------:R0:W5:Y:S01]  /*0110*/  LDG.E R3, desc[UR4][R2.64+0x4] ;  /* 0x0000040402037981 */ /* 0x000162000c1e1900 */
[----:B------:R-:W-:Y:S05]  /*0120*/  BRA `(.L_x_92) ;  /* 0x0000000000187947 */ /* 0x000fea0003800000 */
.L_x_91:
[----:B------:R-:W2:Y:S02]  /*0130*/  LDG.E R3, desc[UR4][R2.64+0x4] ;  /* 0x0000040402037981 */ /* 0x000ea4000c1e1900 */
[----:B--2---:R-:W-:-:S13]  /*0140*/  ISETP.NE.AND P0, PT, R3, -0x1, PT ;  /* 0xffffffff0300780c */ /* 0x004fda0003f05270 */
[----:B------:R-:W0:Y:S02]  /*0150*/  @!P0 LDC.64 R4, c[0x0][0x390] ;  /* 0x0000e400ff048b82 */ /* 0x000e240000000a00 */
[----:B0-----:R-:W-:-:S05]  /*0160*/  @!P0 IMAD.WIDE R4, R7, 0x4, R4 ;  /* 0x0000000407048825 */ /* 0x001fca00078e0204 */
[----:B------:R1:W-:Y:S01]  /*0170*/  @!P0 STG.E desc[UR4][R4.64], R7 ;  /* 0x0000000704008986 */ /* 0x0003e2000c101904 */
[----:B------:R-:W-:Y:S05]  /*0180*/  @!P0 EXIT ;  /* 0x000000000000894d */ /* 0x000fea0003800000 */
.L_x_92:
[----:B------:R-:W-:Y:S05]  /*0190*/  BSYNC.RECONVERGENT B0 ;  /* 0x0000000000007941 */ /* 0x000fea0003800200 */
.L_x_90:
[----:B-1----:R-:W0:Y:S02]  /*01a0*/  LDC.64 R4, c[0x0][0x390] ;  /* 0x0000e400ff047b82 */ /* 0x002e240000000a00 */
[----:B0----5:R-:W-:-:S04]  /*01b0*/  IMAD.WIDE R2, R3, 0x4, R4 ;  /* 0x0000000403027825 */ /* 0x021fc800078e0204 */
[----:B------:R-:W-:Y:S01]  /*01c0*/  IMAD.WIDE R4, R7, 0x4, R4 ;  /* 0x0000000407047825 */ /* 0x000fe200078e0204 */
[----:B------:R-:W2:Y:S04]  /*01d0*/  LDG.E R9, desc[UR4][R2.64] ;  /* 0x0000000402097981 */ /* 0x000ea8000c1e1900 */
[----:B------:R-:W2:Y:S02]  /*01e0*/  LDG.E R0, desc[UR4][R4.64] ;  /* 0x0000000404007981 */ /* 0x000ea4000c1e1900 */
[----:B--2---:R-:W-:-:S13]  /*01f0*/  ISETP.NE.AND P0, PT, R0, R9, PT ;  /* 0x000000090000720c */ /* 0x004fda0003f05270 */
[----:B------:R-:W-:Y:S05]  /*0200*/  @!P0 EXIT ;  /* 0x000000000000894d */ /* 0x000fea0003800000 */
[----:B------:R-:W0:Y:S01]  /*0210*/  LDC.64 R2, c[0x0][0x3a0] ;  /* 0x0000e800ff027b82 */ /* 0x000e220000000a00 */
[----:B------:R-:W-:Y:S01]  /*0220*/  HFMA2 R7, -RZ, RZ, 0, 5.9604644775390625e-08 ;  /* 0x00000001ff077431 */ /* 0x000fe200000001ff */
[----:B------:R-:W-:Y:S04]  /*0230*/  STG.E desc[UR4][R4.64], R9 ;  /* 0x0000000904007986 */ /* 0x000fe8000c101904 */
[----:B0-----:R-:W-:Y:S01]  /*0240*/  STG.E desc[UR4][R2.64], R7 ;  /* 0x0000000702007986 */ /* 0x001fe2000c101904 */
[----:B------:R-:W-:Y:S05]  /*0250*/  EXIT ;  /* 0x000000000000794d */ /* 0x000fea0003800000 */
.L_x_93:
        /* <DEDUP_REMOVED lines=10> */
.L_x_212:


//--------------------- .text._Z10removeEdgeiP4EdgeiPl --------------------------
	.section	.text._Z10removeEdgeiP4EdgeiPl,"ax",@progbits
	.align	128
        .global         _Z10removeEdgeiP4EdgeiPl
        .type           _Z10removeEdgeiP4EdgeiPl,@function
        .size           _Z10removeEdgeiP4EdgeiPl,(.L_x_213 - _Z10removeEdgeiP4EdgeiPl)
        .other          _Z10removeEdgeiP4EdgeiPl,@"STO_CUDA_ENTRY STV_DEFAULT"
_Z10removeEdgeiP4EdgeiPl:
.text._Z10removeEdgeiP4EdgeiPl:
[----:B------:R-:W-:Y:S01]  /*0000*/  LDC R1, c[0x0][0x37c] ;  /* 0x0000df00ff017b82 */ /* 0x000fe20000000800 */
[----:B------:R-:W0:Y:S07]  /*0010*/  S2R R3, SR_TID.X ;  /* 0x0000000000037919 */ /* 0x000e2e0000002100 */
[----:B------:R-:W1:Y:S01]  /*0020*/  S2UR UR4, SR_CTAID.X ;  /* 0x00000000000479c3 */ /* 0x000e620000002500 */
[----:B------:R-:W0:Y:S01]  /*0030*/  LDCU UR5, c[0x0][0x360] ;  /* 0x00006c00ff0577ac */ /* 0x000e220008000800 */
[----:B------:R-:W2:Y:S06]  /*0040*/  LDCU UR12, c[0x0][0x380] ;  /* 0x00007000ff0c77ac */ /* 0x000eac0008000800 */
[----:B------:R-:W1:Y:S02]  /*0050*/  LDC R0, c[0x0][0x390] ;  /* 0x0000e400ff007b82 */ /* 0x000e640000000800 */
[----:B-1----:R-:W-:-:S04]  /*0060*/  VIADD R0, R0, UR4 ;  /* 0x0000000400007c36 */ /* 0x002fc80008000000 */
[----:B0-----:R-:W-:-:S05]  /*0070*/  IMAD R0, R0, UR5, R3 ;  /* 0x0000000500007c24 */ /* 0x001fca000f8e0203 */
[----:B--2---:R-:W-:-:S13]  /*0080*/  ISETP.GE.AND P0, PT, R0, UR12, PT ;  /* 0x0000000c00007c0c */ /* 0x004fda000bf06270 */
[----:B------:R-:W-:Y:S05]  /*0090*/  @P0 EXIT ;  /* 0x000000000000094d */ /* 0x000fea0003800000 */
[----:B------:R-:W-:Y:S01]  /*00a0*/  UISETP.GE.AND UP0, UPT, UR12, 0x1, UPT ;  /* 0x000000010c00788c */ /* 0x000fe2000bf06270 */
[----:B------:R-:W0:Y:S08]  /*00b0*/  LDCU.64 UR10, c[0x0][0x358] ;  /* 0x00006b00ff0a77ac */ /* 0x000e300008000a00 */
[----:B------:R-:W-:Y:S05]  /*00c0*/  BRA.U !UP0, `(.L_x_94) ;  /* 0x0000000508a07547 */ /* 0x000fea000b800000 */
[----:B------:R-:W1:Y:S01]  /*00d0*/  LDC.64 R2, c[0x0][0x388] ;  /* 0x0000e200ff027b82 */ /* 0x000e620000000a00 */
[----:B------:R-:W-:Y:S02]  /*00e0*/  UISETP.GE.U32.AND UP0, UPT, UR12, 0x4, UPT ;  /* 0x000000040c00788c */ /* 0x000fe4000bf06070 */
[----:B------:R-:W-:Y:S01]  /*00f0*/  ULOP3.LUT UR8, UR12, 0x3, URZ, 0xc0, !UPT ;  /* 0x000000030c087892 */ /* 0x000fe2000f8ec0ff */
[----:B------:R-:W-:Y:S01]  /*0100*/  UMOV UR4, URZ ;  /* 0x000000ff00047c82 */ /* 0x000fe20008000000 */
[----:B-1----:R-:W-:-:S05]  /*0110*/  IMAD.WIDE R2, R0, 0xc, R2 ;  /* 0x0000000c00027825 */ /* 0x002fca00078e0202 */
[----:B------:R-:W-:Y:S05]  /*0120*/  BRA.U !UP0, `(.L_x_95) ;  /* 0x0000000508147547 */ /* 0x000fea000b800000 */
[----:B------:R-:W1:Y:S01]  /*0130*/  LDCU.64 UR6, c[0x0][0x388] ;  /* 0x00007100ff0677ac */ /* 0x000e620008000a00 */
[----:B------:R-:W-:Y:S02]  /*0140*/  ULOP3.LUT UR4, UR12, 0x7ffffffc, URZ, 0xc0, !UPT ;  /* 0x7ffffffc0c047892 */ /* 0x000fe4000f8ec0ff */
[----:B-1----:R-:W-:-:S04]  /*0150*/  UIADD3 UR5, UP0, UPT, UR6, 0x18, URZ ;  /* 0x0000001806057890 */ /* 0x002fc8000ff1e0ff */
[----:B------:R-:W-:Y:S02]  /*0160*/  UIADD3.X UR6, UPT, UPT, URZ, UR7, URZ, UP0, !UPT ;  /* 0x00000007ff067290 */ /* 0x000fe400087fe4ff */
[----:B------:R-:W-:Y:S01]  /*0170*/  IMAD.U32 R4, RZ, RZ, UR5 ;  /* 0x00000005ff047e24 */ /* 0x000fe2000f8e00ff */
[----:B------:R-:W-:-:S03]  /*0180*/  UIADD3 UR7, UPT, UPT, -UR4, URZ, URZ ;  /* 0x000000ff04077290 */ /* 0x000fc6000fffe1ff */
[----:B------:R-:W-:-:S09]  /*0190*/  IMAD.U32 R5, RZ, RZ, UR6 ;  /* 0x00000006ff057e24 */ /* 0x000fd2000f8e00ff */
.L_x_104:
[----:B0-----:R-:W2:Y:S04]  /*01a0*/  LDG.E R6, desc[UR10][R2.64+0x4] ;  /* 0x0000040a02067981 */ /* 0x001ea8000c1e1900 */
[----:B------:R-:W2:Y:S04]  /*01b0*/  LDG.E R8, desc[UR10][R4.64+-0x18] ;  /* 0xffffe80a04087981 */ /* 0x000ea8000c1e1900 */
[----:B------:R0:W5:Y:S04]  /*01c0*/  LDG.E R9, desc[UR10][R4.64+-0xc] ;  /* 0xfffff40a04097981 */ /* 0x000168000c1e1900 */
[----:B------:R0:W5:Y:S04]  /*01d0*/  LDG.E R11, desc[UR10][R4.64] ;  /* 0x0000000a040b7981 */ /* 0x000168000c1e1900 */
[----:B------:R0:W5:Y:S01]  /*01e0*/  LDG.E R13, desc[UR10][R4.64+0xc] ;  /* 0x00000c0a040d7981 */ /* 0x000162000c1e1900 */
[----:B------:R-:W-:Y:S01]  /*01f0*/  UIADD3 UR7, UPT, UPT, UR7, 0x4, URZ ;  /* 0x0000000407077890 */ /* 0x000fe2000fffe0ff */
[----:B------:R-:W-:Y:S03]  /*0200*/  BSSY.RECONVERGENT B0, `(.L_x_96) ;  /* 0x000000e000007945 */ /* 0x000fe60003800200 */
[----:B------:R-:W-:Y:S01]  /*0210*/  UISETP.NE.AND UP0, UPT, UR7, URZ, UPT ;  /* 0x000000ff0700728c */ /* 0x000fe2000bf05270 */
[----:B--2---:R-:W-:-:S13]  /*0220*/  ISETP.NE.AND P0, PT, R8, R6, PT ;  /* 0x000000060800720c */ /* 0x004fda0003f05270 */
[----:B0-----:R-:W-:Y:S05]  /*0230*/  @P0 BRA `(.L_x_97) ;  /* 0x0000000000280947 */ /* 0x001fea0003800000 */
[----:B------:R-:W2:Y:S04]  /*0240*/  LDG.E R7, desc[UR10][R2.64] ;  /* 0x0000000a02077981 */ /* 0x000ea8000c1e1900 */
[----:B------:R-:W3:Y:S01]  /*0250*/  LDG.E R6, desc[UR10][R4.64+-0x14] ;  /* 0xffffec0a04067981 */ /* 0x000ee2000c1e1900 */
[----:B--2---:R-:W-:-:S04]  /*0260*/  ISETP.GT.AND P0, PT, R7, R8, PT ;  /* 0x000000080700720c */ /* 0x004fc80003f04270 */
[----:B---3--:R-:W-:Y:S01]  /*0270*/  ISETP.NE.OR P0, PT, R6, R7, !P0 ;  /* 0x000000070600720c */ /* 0x008fe20004705670 */
[----:B------:R-:W-:-:S12]  /*0280*/  IMAD.MOV.U32 R6, RZ, RZ, R8 ;  /* 0x000000ffff067224 */ /* 0x000fd800078e0008 */
[----:B------:R-:W-:Y:S01]  /*0290*/  @!P0 IMAD.MOV.U32 R7, RZ, RZ, -0x1 ;  /* 0xffffffffff078424 */ /* 0x000fe200078e00ff */
[----:B------:R0:W-:Y:S04]  /*02a0*/  @!P0 STG.E desc[UR10][R4.64+-0x10], RZ ;  /* 0xfffff0ff04008986 */ /* 0x0001e8000c10190a */
[----:B------:R0:W-:Y:S04]  /*02b0*/  @!P0 STG.E desc[UR10][R4.64+-0x18], R7 ;  /* 0xffffe80704008986 */ /* 0x0001e8000c10190a */
[----:B------:R0:W-:Y:S04]  /*02c0*/  @!P0 STG.E desc[UR10][R4.64+-0x14], R7 ;  /* 0xffffec0704008986 */ /* 0x0001e8000c10190a */
[----:B------:R0:W5:Y:S02]  /*02d0*/  @!P0 LDG.E R6, desc[UR10][R2.64+0x4] ;  /* 0x0000040a02068981 */ /* 0x000164000c1e1900 */
.L_x_97:
[----:B------:R-:W-:Y:S05]  /*02e0*/  BSYNC.RECONVERGENT B0 ;  /* 0x0000000000007941 */ /* 0x000fea0003800200 */
.L_x_96:
[----:B-----5:R-:W-:Y:S01]  /*02f0*/  ISETP.NE.AND P0, PT, R9, R6, PT ;  /* 0x000000060900720c */ /* 0x020fe20003f05270 */
[----:B------:R-:W-:-:S12]  /*0300*/  BSSY.RECONVERGENT B0, `(.L_x_98) ;  /* 0x000000b000007945 */ /* 0x000fd80003800200 */
[----:B------:R-:W-:Y:S05]  /*0310*/  @P0 BRA `(.L_x_99) ;  /* 0x0000000000240947 */ /* 0x000fea0003800000 */
[----:B------:R-:W2:Y:S04]  /*0320*/  LDG.E R8, desc[UR10][R2.64] ;  /* 0x0000000a02087981 */ /* 0x000ea8000c1e1900 */
[----:B0-----:R-:W3:Y:S01]  /*0330*/  LDG.E R7, desc[UR10][R4.64+-0x8] ;  /* 0xfffff80a04077981 */ /* 0x001ee2000c1e1900 */
[----:B--2---:R-:W-:-:S04]  /*0340*/  ISETP.GT.AND P0, PT, R8, R6, PT ;  /* 0x000000060800720c */ /* 0x004fc80003f04270 */
[----:B---3--:R-:W-:-:S13]  /*0350*/  ISETP.NE.OR P0, PT, R7, R8, !P0 ;  /* 0x000000080700720c */ /* 0x008fda0004705670 */
[----:B------:R-:W-:Y:S01]  /*0360*/  @!P0 IMAD.MOV.U32 R7, RZ, RZ, -0x1 ;  /* 0xffffffffff078424 */ /* 0x000fe200078e00ff */
[----:B------:R1:W-:Y:S04]  /*0370*/  @!P0 STG.E desc[UR10][R4.64+-0x4], RZ ;  /* 0xfffffcff04008986 */ /* 0x0003e8000c10190a */
[----:B------:R1:W-:Y:S04]  /*0380*/  @!P0 STG.E desc[UR10][R4.64+-0xc], R7 ;  /* 0xfffff40704008986 */ /* 0x0003e8000c10190a */
[----:B------:R1:W-:Y:S04]  /*0390*/  @!P0 STG.E desc[UR10][R4.64+-0x8], R7 ;  /* 0xfffff80704008986 */ /* 0x0003e8000c10190a */
[----:B------:R1:W5:Y:S02]  /*03a0*/  @!P0 LDG.E R6, desc[UR10][R2.64+0x4] ;  /* 0x0000040a02068981 */ /* 0x000364000c1e1900 */
.L_x_99:
[----:B------:R-:W-:Y:S05]  /*03b0*/  BSYNC.RECONVERGENT B0 ;  /* 0x0000000000007941 */ /* 0x000fea0003800200 */
.L_x_98:
[----:B-----5:R-:W-:Y:S01]  /*03c0*/  ISETP.NE.AND P0, PT, R11, R6, PT ;  /* 0x000000060b00720c */ /* 0x020fe20003f05270 */
[----:B------:R-:W-:-:S12]  /*03d0*/  BSSY.RECONVERGENT B0, `(.L_x_100) ;  /* 0x000000b000007945 */ /* 0x000fd80003800200 */
[----:B------:R-:W-:Y:S05]  /*03e0*/  @P0 BRA `(.L_x_101) ;  /* 0x0000000000240947 */ /* 0x000fea0003800000 */
[----:B------:R-:W2:Y:S04]  /*03f0*/  LDG.E R8, desc[UR10][R2.64] ;  /* 0x0000000a02087981 */ /* 0x000ea8000c1e1900 */
[----:B01----:R-:W3:Y:S01]  /*0400*/  LDG.E R7, desc[UR10][R4.64+0x4] ;  /* 0x0000040a04077981 */ /* 0x003ee2000c1e1900 */
[----:B--2---:R-:W-:-:S04]  /*0410*/  ISETP.GT.AND P0, PT, R8, R6, PT ;  /* 0x000000060800720c */ /* 0x004fc80003f04270 */
[----:B---3--:R-:W-:-:S13]  /*0420*/  ISETP.NE.OR P0, PT, R7, R8, !P0 ;  /* 0x000000080700720c */ /* 0x008fda0004705670 */
[----:B------:R-:W-:Y:S01]  /*0430*/  @!P0 IMAD.MOV.U32 R7, RZ, RZ, -0x1 ;  /* 0xffffffffff078424 */ /* 0x000fe200078e00ff */
[----:B------:R2:W-:Y:S04]  /*0440*/  @!P0 STG.E desc[UR10][R4.64+0x8], RZ ;  /* 0x000008ff04008986 */ /* 0x0005e8000c10190a */
[----:B------:R2:W-:Y:S04]  /*0450*/  @!P0 STG.E desc[UR10][R4.64], R7 ;  /* 0x0000000704008986 */ /* 0x0005e8000c10190a */
[----:B------:R2:W-:Y:S04]  /*0460*/  @!P0 STG.E desc[UR10][R4.64+0x4], R7 ;  /* 0x0000040704008986 */ /* 0x0005e8000c10190a */
[----:B------:R2:W5:Y:S02]  /*0470*/  @!P0 LDG.E R6, desc[UR10][R2.64+0x4] ;  /* 0x0000040a02068981 */ /* 0x000564000c1e1900 */
.L_x_101:
[----:B------:R-:W-:Y:S05]  /*0480*/  BSYNC.RECONVERGENT B0 ;  /* 0x0000000000007941 */ /* 0x000fea0003800200 */
.L_x_100:
[----:B-----5:R-:W-:Y:S01]  /*0490*/  ISETP.NE.AND P0, PT, R13, R6, PT ;  /* 0x000000060d00720c */ /* 0x020fe20003f05270 */
[----:B------:R-:W-:-:S12]  /*04a0*/  BSSY.RECONVERGENT B0, `(.L_x_102) ;  /* 0x000000a000007945 */ /* 0x000fd80003800200 */
[----:B------:R-:W-:Y:S05]  /*04b0*/  @P0 BRA `(.L_x_103) ;  /* 0x0000000000200947 */ /* 0x000fea0003800000 */
[----:B------:R-:W3:Y:S04]  /*04c0*/  LDG.E R8, desc[UR10][R2.64] ;  /* 0x0000000a02087981 */ /* 0x000ee8000c1e1900 */
[----:B012---:R-:W2:Y:S01]  /*04d0*/  LDG.E R7, desc[UR10][R4.64+0x10] ;  /* 0x0000100a04077981 */ /* 0x007ea2000c1e1900 */
[----:B---3--:R-:W-:-:S04]  /*04e0*/  ISETP.GT.AND P0, PT, R8, R6, PT ;  /* 0x000000060800720c */ /* 0x008fc80003f04270 */
[----:B--2---:R-:W-:-:S13]  /*04f0*/  ISETP.NE.OR P0, PT, R7, R8, !P0 ;  /* 0x000000080700720c */ /* 0x004fda0004705670 */
[----:B------:R-:W-:Y:S01]  /*0500*/  @!P0 IMAD.MOV.U32 R7, RZ, RZ, -0x1 ;  /* 0xffffffffff078424 */ /* 0x000fe200078e00ff */
[----:B------:R3:W-:Y:S04]  /*0510*/  @!P0 STG.E desc[UR10][R4.64+0x14], RZ ;  /* 0x000014ff04008986 */ /* 0x0007e8000c10190a */
[----:B------:R3:W-:Y:S04]  /*0520*/  @!P0 STG.E desc[UR10][R4.64+0xc], R7 ;  /* 0x00000c0704008986 */ /* 0x0007e8000c10190a */
[----:B------:R3:W-:Y:S02]  /*0530*/  @!P0 STG.E desc[UR10][R4.64+0x10], R7 ;  /* 0x0000100704008986 */ /* 0x0007e4000c10190a */
.L_x_103:
[----:B------:R-:W-:Y:S05]  /*0540*/  BSYNC.RECONVERGENT B0 ;  /* 0x0000000000007941 */ /* 0x000fea0003800200 */
.L_x_102:
[----:B0123--:R-:W-:-:S05]  /*0550*/  IADD3 R4, P0, PT, R4, 0x30, RZ ;  /* 0x0000003004047810 */ /* 0x00ffca0007f1e0ff */
[----:B------:R-:W-:Y:S01]  /*0560*/  IMAD.X R5, RZ, RZ, R5, P0 ;  /* 0x000000ffff057224 */ /* 0x000fe200000e0605 */
[----:B------:R-:W-:Y:S07]  /*0570*/  BRA.U UP0, `(.L_x_104) ;  /* 0xfffffffd00087547 */ /* 0x000fee000b83ffff */
.L_x_95:
[----:B------:R-:W-:-:S09]  /*0580*/  UISETP.NE.AND UP0, UPT, UR8, URZ, UPT ;  /* 0x000000ff0800728c */ /* 0x000fd2000bf05270 */
[----:B------:R-:W-:Y:S05]  /*0590*/  BRA.U !UP0, `(.L_x_94) ;  /* 0x00000001086c7547 */ /* 0x000fea000b800000 */
[----:B------:R-:W1:Y:S01]  /*05a0*/  LDCU.64 UR6, c[0x0][0x388] ;  /* 0x00007100ff0677ac */ /* 0x000e620008000a00 */
[----:B------:R-:W-:Y:S02]  /*05b0*/  UIADD3 UR5, UPT, UPT, -UR8, URZ, URZ ;  /* 0x000000ff08057290 */ /* 0x000fe4000fffe1ff */
[----:B-1----:R-:W-:-:S04]  /*05c0*/  UIMAD.WIDE.U32 UR6, UR4, 0xc, UR6 ;  /* 0x0000000c040678a5 */ /* 0x002fc8000f8e0006 */
[----:B------:R-:W-:-:S04]  /*05d0*/  UIADD3 UR9, UP0, UPT, UR6, 0x4, URZ ;  /* 0x0000000406097890 */ /* 0x000fc8000ff1e0ff */
[----:B------:R-:W-:Y:S02]  /*05e0*/  UIADD3.X UR6, UPT, UPT, URZ, UR7, URZ, UP0, !UPT ;  /* 0x00000007ff067290 */ /* 0x000fe400087fe4ff */
[----:B------:R-:W-:-:S04]  /*05f0*/  IMAD.U32 R8, RZ, RZ, UR9 ;  /* 0x00000009ff087e24 */ /* 0x000fc8000f8e00ff */
[----:B------:R-:W-:-:S07]  /*0600*/  IMAD.U32 R5, RZ, RZ, UR6 ;  /* 0x00000006ff057e24 */ /* 0x000fce000f8e00ff */
.L_x_107:
[----:B------:R-:W-:Y:S01]  /*0610*/  IMAD.MOV.U32 R4, RZ, RZ, R8 ;  /* 0x000000ffff047224 */ /* 0x000fe200078e0008 */
[----:B0-----:R-:W2:Y:S04]  /*0620*/  LDG.E R6, desc[UR10][R2.64+0x4] ;  /* 0x0000040a02067981 */ /* 0x001ea8000c1e1900 */
[----:B------:R-:W2:Y:S01]  /*0630*/  LDG.E R9, desc[UR10][R4.64+-0x4] ;  /* 0xfffffc0a04097981 */ /* 0x000ea2000c1e1900 */
[----:B------:R-:W-:Y:S01]  /*0640*/  UIADD3 UR5, UPT, UPT, UR5, 0x1, URZ ;  /* 0x0000000105057890 */ /* 0x000fe2000fffe0ff */
[----:B------:R-:W-:Y:S01]  /*0650*/  BSSY.RECONVERGENT B0, `(.L_x_105) ;  /* 0x000000d000007945 */ /* 0x000fe20003800200 */
[----:B------:R-:W-:Y:S02]  /*0660*/  IADD3 R8, P1, PT, R4, 0xc, RZ ;  /* 0x0000000c04087810 */ /* 0x000fe40007f3e0ff */
[----:B------:R-:W-:Y:S01]  /*0670*/  UISETP.NE.AND UP0, UPT, UR5, URZ, UPT ;  /* 0x000000ff0500728c */ /* 0x000fe2000bf05270 */
[----:B--2---:R-:W-:-:S13]  /*0680*/  ISETP.NE.AND P0, PT, R9, R6, PT ;  /* 0x000000060900720c */ /* 0x004fda0003f05270 */
[----:B------:R-:W-:Y:S05]  /*0690*/  @P0 BRA `(.L_x_106) ;  /* 0x0000000000200947 */ /* 0x000fea0003800000 */
[----:B------:R-:W2:Y:S04]  /*06a0*/  LDG.E R6, desc[UR10][R4.64] ;  /* 0x0000000a04067981 */ /* 0x000ea8000c1e1900 */
[----:B------:R-:W3:Y:S01]  /*06b0*/  LDG.E R7, desc[UR10][R2.64] ;  /* 0x0000000a02077981 */ /* 0x000ee2000c1e1900 */
[----:B--2---:R-:W-:-:S04]  /*06c0*/  ISETP.GT.AND P0, PT, R6, R9, PT ;  /* 0x000000090600720c */ /* 0x004fc80003f04270 */
[----:B---3--:R-:W-:-:S13]  /*06d0*/  ISETP.NE.OR P0, PT, R6, R7, !P0 ;  /* 0x000000070600720c */ /* 0x008fda0004705670 */
[----:B------:R-:W-:Y:S01]  /*06e0*/  @!P0 IMAD.MOV.U32 R7, RZ, RZ, -0x1 ;  /* 0xffffffffff078424 */ /* 0x000fe200078e00ff */
[----:B------:R0:W-:Y:S04]  /*06f0*/  @!P0 STG.E desc[UR10][R4.64+0x4], RZ ;  /* 0x000004ff04008986 */ /* 0x0001e8000c10190a */
[----:B------:R0:W-:Y:S04]  /*0700*/  @!P0 STG.E desc[UR10][R4.64+-0x4], R7 ;  /* 0xfffffc0704008986 */ /* 0x0001e8000c10190a */
[----:B------:R0:W-:Y:S02]  /*0710*/  @!P0 STG.E desc[UR10][R4.64], R7 ;  /* 0x0000000704008986 */ /* 0x0001e4000c10190a */
.L_x_106:
[----:B------:R-:W-:Y:S05]  /*0720*/  BSYNC.RECONVERGENT B0 ;  /* 0x0000000000007941 */ /* 0x000fea0003800200 */
.L_x_105:
[----:B0-----:R-:W-:Y:S01]  /*0730*/  IMAD.X R5, RZ, RZ, R5, P1 ;  /* 0x000000ffff057224 */ /* 0x001fe200008e0605 */
[----:B------:R-:W-:Y:S06]  /*0740*/  BRA.U UP0, `(.L_x_107) ;  /* 0xfffffffd00b07547 */ /* 0x000fec000b83ffff */
.L_x_94:
[----:B------:R-:W1:Y:S02]  /*0750*/  LDC.64 R2, c[0x0][0x388] ;  /* 0x0000e200ff027b82 */ /* 0x000e640000000a00 */
[----:B-1----:R-:W-:-:S05]  /*0760*/  IMAD.WIDE R6, R0, 0xc, R2 ;  /* 0x0000000c00067825 */ /* 0x002fca00078e0202 */
[----:B0-----:R-:W2:Y:S02]  /*0770*/  LDG.E R0, desc[UR10][R6.64] ;  /* 0x0000000a06007981 */ /* 0x001ea4000c1e1900 */
[----:B--2---:R-:W-:-:S13]  /*0780*/  ISETP.NE.AND P0, PT, R0, -0x1, PT ;  /* 0xffffffff0000780c */ /* 0x004fda0003f05270 */
[----:B------:R-:W-:Y:S05]  /*0790*/  @!P0 EXIT ;  /* 0x000000000000894d */ /* 0x000fea0003800000 */
[----:B------:R-:W2:Y:S02]  /*07a0*/  LDG.E R0, desc[UR10][R6.64+0x4] ;  /* 0x0000040a06007981 */ /* 0x000ea4000c1e1900 */
[----:B--2---:R-:W-:-:S13]  /*07b0*/  ISETP.NE.AND P0, PT, R0, -0x1, PT ;  /* 0xffffffff0000780c */ /* 0x004fda0003f05270 */
[----:B------:R-:W-:Y:S05]  /*07c0*/  @!P0 EXIT ;  /* 0x000000000000894d */ /* 0x000fea0003800000 */
[----:B------:R-:W2:Y:S01]  /*07d0*/  LDG.E R2, desc[UR10][R6.64+0x8] ;  /* 0x0000080a06027981 */ /* 0x000ea2000c1e1900 */
[----:B------:R-:W0:Y:S01]  /*07e0*/  LDC.64 R4, c[0x0][0x398] ;  /* 0x0000e600ff047b82 */ /* 0x000e220000000a00 */
[----:B--2---:R-:W-:-:S05]  /*07f0*/  SHF.R.S32.HI R3, RZ, 0x1f, R2 ;  /* 0x0000001fff037819 */ /* 0x004fca0000011402 */
[----:B0-----:R-:W-:Y:S01]  /*0800*/  REDG.E.ADD.64.STRONG.GPU desc[UR10][R4.64], R2 ;  /* 0x000000020400798e */ /* 0x001fe2000c12e50a */
[----:B------:R-:W-:Y:S05]  /*0810*/  EXIT ;  /* 0x000000000000794d */ /* 0x000fea0003800000 */
.L_x_108:
        /* <DEDUP_REMOVED lines=14> */
.L_x_213:


//--------------------- .text._Z12find_minedgePiS_S_S_iP4Edgei --------------------------
	.section	.text._Z12find_minedgePiS_S_S_iP4Edgei,"ax",@progbits
	.align	128
        .global         _Z12find_minedgePiS_S_S_iP4Edgei
        .type           _Z12find_minedgePiS_S_S_iP4Edgei,@function
        .size           _Z12find_minedgePiS_S_S_iP4Edgei,(.L_x_214 - _Z12find_minedgePiS_S_S_iP4Edgei)
        .other          _Z12find_minedgePiS_S_S_iP4Edgei,@"STO_CUDA_ENTRY STV_DEFAULT"
_Z12find_minedgePiS_S_S_iP4Edgei:
.text._Z12find_minedgePiS_S_S_iP4Edgei:
        /* <DEDUP_REMOVED lines=10> */
[----:B------:R-:W0:Y:S01]  /*00a0*/  LDC.64 R2, c[0x0][0x388] ;  /* 0x0000e200ff027b82 */ /* 0x000e220000000a00 */
[----:B------:R-:W1:Y:S07]  /*00b0*/  LDCU.64 UR4, c[0x0][0x358] ;  /* 0x00006b00ff0477ac */ /* 0x000e6e0008000a00 */
[----:B------:R-:W2:Y:S01]  /*00c0*/  LDC.64 R6, c[0x0][0x380] ;  /* 0x0000e000ff067b82 */ /* 0x000ea20000000a00 */
[----:B0-----:R-:W-:-:S05]  /*00d0*/  IMAD.WIDE R2, R0, 0x4, R2 ;  /* 0x0000000400027825 */ /* 0x001fca00078e0202 */
[----:B-1----:R-:W3:Y:S01]  /*00e0*/  LDG.E R9, desc[UR4][R2.64] ;  /* 0x0000000402097981 */ /* 0x002ee2000c1e1900 */
[----:B------:R-:W-:Y:S01]  /*00f0*/  BSSY.RECONVERGENT B0, `(.L_x_109) ;  /* 0x00000ad000007945 */ /* 0x000fe20003800200 */
[----:B------:R-:W-:Y:S02]  /*0100*/  IMAD.MOV.U32 R5, RZ, RZ, -0x1 ;  /* 0xffffffffff057424 */ /* 0x000fe400078e00ff */
[----:B------:R-:W-:Y:S01]  /*0110*/  IMAD.MOV.U32 R4, RZ, RZ, 0x7fffffff ;  /* 0x7fffffffff047424 */ /* 0x000fe200078e00ff */
[----:B---3--:R-:W-:-:S13]  /*0120*/  ISETP.GE.AND P0, PT, R9, 0x1, PT ;  /* 0x000000010900780c */ /* 0x008fda0003f06270 */
[----:B--2---:R-:W-:Y:S05]  /*0130*/  @!P0 BRA `(.L_x_110) ;  /* 0x0000000800a08947 */ /* 0x004fea0003800000 */
[----:B------:R-:W-:-:S05]  /*0140*/  IMAD.WIDE R2, R0, 0x4, R6 ;  /* 0x0000000400027825 */ /* 0x000fca00078e0206 */
[----:B------:R-:W2:Y:S01]  /*0150*/  LDG.E R6, desc[UR4][R2.64] ;  /* 0x0000000402067981 */ /* 0x000ea2000c1e1900 */
[----:B------:R-:W-:Y:S01]  /*0160*/  BSSY.RECONVERGENT B1, `(.L_x_111) ;  /* 0x0000055000017945 */ /* 0x000fe20003800200 */
[----:B------:R-:W-:Y:S02]  /*0170*/  IMAD.MOV.U32 R5, RZ, RZ, -0x1 ;  /* 0xffffffffff057424 */ /* 0x000fe400078e00ff */
[----:B--2---:R-:W-:-:S05]  /*0180*/  VIADD R4, R6, 0x1 ;  /* 0x0000000106047836 */ /* 0x004fca0000000000 */
[----:B------:R-:W-:Y:S01]  /*0190*/  VIADDMNMX R9, R9, R6, R4, !PT ;  /* 0x0000000609097246 */ /* 0x000fe20007800104 */
[----:B------:R-:W-:-:S04]  /*01a0*/  IMAD.MOV.U32 R4, RZ, RZ, 0x7fffffff ;  /* 0x7fffffffff047424 */ /* 0x000fc800078e00ff */
[----:B------:R-:W-:Y:S02]  /*01b0*/  IMAD.IADD R7, R9, 0x1, -R6 ;  /* 0x0000000109077824 */ /* 0x000fe400078e0a06 */
[----:B------:R-:W-:-:S03]  /*01c0*/  IMAD.IADD R9, R6, 0x1, -R9 ;  /* 0x0000000106097824 */ /* 0x000fc600078e0a09 */
[----:B------:R-:W-:Y:S02]  /*01d0*/  LOP3.LUT R8, R7, 0xf, RZ, 0xc0, !PT ;  /* 0x0000000f07087812 */ /* 0x000fe400078ec0ff */
[----:B------:R-:W-:Y:S02]  /*01e0*/  ISETP.GT.U32.AND P1, PT, R9, -0x10, PT ;  /* 0xfffffff00900780c */ /* 0x000fe40003f24070 */
[----:B------:R-:W-:-:S11]  /*01f0*/  ISETP.NE.AND P0, PT, R8, RZ, PT ;  /* 0x000000ff0800720c */ /* 0x000fd60003f05270 */
[----:B------:R-:W-:Y:S05]  /*0200*/  @P1 BRA `(.L_x_112) ;  /* 0x0000000400281947 */ /* 0x000fea0003800000 */
[----:B------:R-:W-:Y:S01]  /*0210*/  LOP3.LUT R9, R7, 0xfffffff0, RZ, 0xc0, !PT ;  /* 0xfffffff007097812 */ /* 0x000fe200078ec0ff */
[----:B------:R-:W-:Y:S02]  /*0220*/  IMAD.MOV.U32 R4, RZ, RZ, 0x7fffffff ;  /* 0x7fffffffff047424 */ /* 0x000fe400078e00ff */
[----:B------:R-:W-:Y:S02]  /*0230*/  IMAD.MOV.U32 R5, RZ, RZ, -0x1 ;  /* 0xffffffffff057424 */ /* 0x000fe400078e00ff */
[----:B------:R-:W-:-:S07]  /*0240*/  IMAD.MOV R9, RZ, RZ, -R9 ;  /* 0x000000ffff097224 */ /* 0x000fce00078e0a09 */
.L_x_113:
[----:B------:R-:W0:Y:S02]  /*0250*/  LDC.64 R2, c[0x0][0x398] ;  /* 0x0000e600ff027b82 */ /* 0x000e240000000a00 */
[----:B0-----:R-:W-:-:S05]  /*0260*/  IMAD.WIDE R2, R6, 0x4, R2 ;  /* 0x0000000406027825 */ /* 0x001fca00078e0202 */
[----:B------:R-:W2:Y:S04]  /*0270*/  LDG.E R23, desc[UR4][R2.64] ;  /* 0x0000000402177981 */ /* 0x000ea8000c1e1900 */
[----:B------:R-:W3:Y:S04]  /*0280*/  LDG.E R25, desc[UR4][R2.64+0x4] ;  /* 0x0000040402197981 */ /* 0x000ee8000c1e1900 */
[----:B------:R-:W4:Y:S04]  /*0290*/  LDG.E R27, desc[UR4][R2.64+0x8] ;  /* 0x00000804021b7981 */ /* 0x000f28000c1e1900 */
[----:B------:R-:W5:Y:S04]  /*02a0*/  LDG.E R29, desc[UR4][R2.64+0xc] ;  /* 0x00000c04021d7981 */ /* 0x000f68000c1e1900 */
        /* <DEDUP_REMOVED lines=11> */
[----:B------:R0:W5:Y:S01]  /*0360*/  LDG.E R21, desc[UR4][R2.64+0x3c] ;  /* 0x00003c0402157981 */ /* 0x000162000c1e1900 */
[----:B------:R-:W-:Y:S01]  /*0370*/  VIADD R9, R9, 0x10 ;  /* 0x0000001009097836 */ /* 0x000fe20000000000 */
[----:B--2---:R-:W-:-:S02]  /*0380*/  VIMNMX R22, PT, PT, R23, R4, PT ;  /* 0x0000000417167248 */ /* 0x004fc40003fe0100 */
[----:B------:R-:W-:Y:S02]  /*0390*/  ISETP.GE.AND P2, PT, R23, R4, PT ;  /* 0x000000041700720c */ /* 0x000fe40003f46270 */
[----:B---3--:R-:W-:Y:S02]  /*03a0*/  ISETP.GE.AND P1, PT, R25, R22, PT ;  /* 0x000000161900720c */ /* 0x008fe40003f26270 */
[----:B------:R-:W-:Y:S02]  /*03b0*/  VIMNMX R22, PT, PT, R22, R25, PT ;  /* 0x0000001916167248 */ /* 0x000fe40003fe0100 */
[----:B------:R-:W-:Y:S02]  /*03c0*/  SEL R5, R6, R5, !P2 ;  /* 0x0000000506057207 */ /* 0x000fe40005000000 */
[----:B----4-:R-:W-:Y:S02]  /*03d0*/  VIMNMX R24, PT, PT, R22, R27, PT ;  /* 0x0000001b16187248 */ /* 0x010fe40003fe0100 */
[----:B------:R-:W-:-:S02]  /*03e0*/  ISETP.GE.AND P4, PT, R27, R22, PT ;  /* 0x000000161b00720c */ /* 0x000fc40003f86270 */
[----:B-----5:R-:W-:Y:S02]  /*03f0*/  VIMNMX R23, PT, PT, R24, R29, PT ;  /* 0x0000001d18177248 */ /* 0x020fe40003fe0100 */
[----:B------:R-:W-:Y:S01]  /*0400*/  ISETP.GE.AND P3, PT, R29, R24, PT ;  /* 0x000000181d00720c */ /* 0x000fe20003f66270 */
[----:B------:R-:W-:Y:S01]  /*0410*/  @!P1 VIADD R5, R6, 0x1 ;  /* 0x0000000106059836 */ /* 0x000fe20000000000 */
[----:B------:R-:W-:Y:S02]  /*0420*/  VIMNMX R25, PT, PT, R23, R10, PT ;  /* 0x0000000a17197248 */ /* 0x000fe40003fe0100 */
[----:B------:R-:W-:Y:S02]  /*0430*/  ISETP.GE.AND P2, PT, R10, R23, PT ;  /* 0x000000170a00720c */ /* 0x000fe40003f46270 */
[----:B0-----:R-:W-:Y:S02]  /*0440*/  VIMNMX R2, PT, PT, R25, R20, PT ;  /* 0x0000001419027248 */ /* 0x001fe40003fe0100 */
[----:B------:R-:W-:Y:S01]  /*0450*/  ISETP.GE.AND P1, PT, R20, R25, PT ;  /* 0x000000191400720c */ /* 0x000fe20003f26270 */
[----:B------:R-:W-:Y:S01]  /*0460*/  @!P4 VIADD R5, R6, 0x2 ;  /* 0x000000020605c836 */ /* 0x000fe20000000000 */
[----:B------:R-:W-:-:S02]  /*0470*/  VIMNMX R3, PT, PT, R2, R19, PT ;  /* 0x0000001302037248 */ /* 0x000fc40003fe0100 */
[----:B------:R-:W-:Y:S01]  /*0480*/  ISETP.GE.AND P4, PT, R19, R2, PT ;  /* 0x000000021300720c */ /* 0x000fe20003f86270 */
[----:B------:R-:W-:Y:S01]  /*0490*/  @!P3 VIADD R5, R6, 0x3 ;  /* 0x000000030605b836 */ /* 0x000fe20000000000 */
[----:B------:R-:W-:Y:S02]  /*04a0*/  VIMNMX R2, PT, PT, R3, R18, PT ;  /* 0x0000001203027248 */ /* 0x000fe40003fe0100 */
[----:B------:R-:W-:Y:S01]  /*04b0*/  ISETP.GE.AND P3, PT, R18, R3, PT ;  /* 0x000000031200720c */ /* 0x000fe20003f66270 */
[----:B------:R-:W-:Y:S01]  /*04c0*/  @!P2 VIADD R5, R6, 0x4 ;  /* 0x000000040605a836 */ /* 0x000fe20000000000 */
[----:B------:R-:W-:Y:S02]  /*04d0*/  VIMNMX R3, PT, PT, R2, R17, PT ;  /* 0x0000001102037248 */ /* 0x000fe40003fe0100 */
        /* <DEDUP_REMOVED lines=14> */
[----:B------:R-:W-:Y:S02]  /*05c0*/  ISETP.GE.AND P1, PT, R12, R3, PT ;  /* 0x000000030c00720c */ /* 0x000fe40003f26270 */
[----:B------:R-:W-:Y:S01]  /*05d0*/  VIMNMX R2, PT, PT, R3, R12, PT ;  /* 0x0000000c03027248 */ /* 0x000fe20003fe0100 */
[----:B------:R-:W-:-:S03]  /*05e0*/  @!P4 VIADD R5, R6, 0xa ;  /* 0x0000000a0605c836 */ /* 0x000fc60000000000 */
[----:B------:R-:W-:Y:S01]  /*05f0*/  ISETP.GE.AND P4, PT, R11, R2, PT ;  /* 0x000000020b00720c */ /* 0x000fe20003f86270 */
[----:B------:R-:W-:Y:S01]  /*0600*/  @!P3 VIADD R5, R6, 0xb ;  /* 0x0000000b0605b836 */ /* 0x000fe20000000000 */
[----:B------:R-:W-:-:S03]  /*0610*/  VIMNMX R2, PT, PT, R2, R11, PT ;  /* 0x0000000b02027248 */ /* 0x000fc60003fe0100 */
[C---:B------:R-:W-:Y:S01]  /*0620*/  @!P2 VIADD R5, R6.reuse, 0xc ;  /* 0x0000000c0605a836 */ /* 0x040fe20000000000 */
[----:B------:R-:W-:Y:S01]  /*0630*/  ISETP.GE.AND P3, PT, R21, R2, PT ;  /* 0x000000021500720c */ /* 0x000fe20003f66270 */
[----:B------:R-:W-:Y:S01]  /*0640*/  @!P1 VIADD R5, R6, 0xd ;  /* 0x0000000d06059836 */ /* 0x000fe20000000000 */
[----:B------:R-:W-:Y:S02]  /*0650*/  ISETP.NE.AND P1, PT, R9, RZ, PT ;  /* 0x000000ff0900720c */ /* 0x000fe40003f25270 */
[----:B------:R-:W-:-:S03]  /*0660*/  VIMNMX R4, PT, PT, R2, R21, PT ;  /* 0x0000001502047248 */ /* 0x000fc60003fe0100 */
[----:B------:R-:W-:-:S06]  /*0670*/  @!P4 VIADD R5, R6, 0xe ;  /* 0x0000000e0605c836 */ /* 0x000fcc0000000000 */
[C---:B------:R-:W-:Y:S02]  /*0680*/  @!P3 VIADD R5, R6.reuse, 0xf ;  /* 0x0000000f0605b836 */ /* 0x040fe40000000000 */
[----:B------:R-:W-:Y:S01]  /*0690*/  VIADD R6, R6, 0x10 ;  /* 0x0000001006067836 */ /* 0x000fe20000000000 */
[----:B------:R-:W-:Y:S06]  /*06a0*/  @P1 BRA `(.L_x_113) ;  /* 0xfffffff800e81947 */ /* 0x000fec000383ffff */
.L_x_112:
[----:B------:R-:W-:Y:S05]  /*06b0*/  BSYNC.RECONVERGENT B1 ;  /* 0x0000000000017941 */ /* 0x000fea0003800200 */
.L_x_111:
[----:B------:R-:W-:Y:S05]  /*06c0*/  @!P0 BRA `(.L_x_110) ;  /* 0x00000004003c8947 */ /* 0x000fea0003800000 */
[----:B------:R-:W-:Y:S01]  /*06d0*/  ISETP.GE.U32.AND P1, PT, R8, 0x8, PT ;  /* 0x000000080800780c */ /* 0x000fe20003f26070 */
[----:B------:R-:W-:Y:S01]  /*06e0*/  BSSY.RECONVERGENT B1, `(.L_x_114) ;  /* 0x0000027000017945 */ /* 0x000fe20003800200 */
[----:B------:R-:W-:-:S04]  /*06f0*/  LOP3.LUT R12, R7, 0x7, RZ, 0xc0, !PT ;  /* 0x00000007070c7812 */ /* 0x000fc800078ec0ff */
[----:B------:R-:W-:-:S07]  /*0700*/  ISETP.NE.AND P0, PT, R12, RZ, PT ;  /* 0x000000ff0c00720c */ /* 0x000fce0003f05270 */
[----:B------:R-:W-:Y:S06]  /*0710*/  @!P1 BRA `(.L_x_115) ;  /* 0x00000000008c9947 */ /* 0x000fec0003800000 */
        /* <DEDUP_REMOVED lines=9> */
[----:B------:R0:W5:Y:S01]  /*07b0*/  LDG.E R23, desc[UR4][R2.64+0x1c] ;  /* 0x00001c0402177981 */ /* 0x000162000c1e1900 */
[----:B--2---:R-:W-:-:S02]  /*07c0*/  VIMNMX R8, PT, PT, R4, R9, PT ;  /* 0x0000000904087248 */ /* 0x004fc40003fe0100 */
[----:B------:R-:W-:Y:S02]  /*07d0*/  ISETP.GE.AND P3, PT, R9, R4, PT ;  /* 0x000000040900720c */ /* 0x000fe40003f66270 */
[----:B---3--:R-:W-:Y:S02]  /*07e0*/  VIMNMX R10, PT, PT, R8, R11, PT ;  /* 0x0000000b080a7248 */ /* 0x008fe40003fe0100 */
[----:B------:R-:W-:Y:S02]  /*07f0*/  ISETP.GE.AND P4, PT, R11, R8, PT ;  /* 0x000000080b00720c */ /* 0x000fe40003f86270 */
[----:B----4-:R-:W-:Y:S02]  /*0800*/  VIMNMX R8, PT, PT, R10, R13, PT ;  /* 0x0000000d0a087248 */ /* 0x010fe40003fe0100 */
[----:B------:R-:W-:Y:S02]  /*0810*/  ISETP.GE.AND P1, PT, R13, R10, PT ;  /* 0x0000000a0d00720c */ /* 0x000fe40003f26270 */
[----:B-----5:R-:W-:-:S02]  /*0820*/  VIMNMX R4, PT, PT, R8, R15, PT ;  /* 0x0000000f08047248 */ /* 0x020fc40003fe0100 */
[----:B------:R-:W-:Y:S02]  /*0830*/  ISETP.GE.AND P2, PT, R15, R8, PT ;  /* 0x000000080f00720c */ /* 0x000fe40003f46270 */
[----:B------:R-:W-:Y:S02]  /*0840*/  VIMNMX R8, PT, PT, R4, R17, PT ;  /* 0x0000001104087248 */ /* 0x000fe40003fe0100 */
[C---:B------:R-:W-:Y:S01]  /*0850*/  SEL R5, R6.reuse, R5, !P3 ;  /* 0x0000000506057207 */ /* 0x040fe20005800000 */
[----:B------:R-:W-:Y:S01]  /*0860*/  @!P4 VIADD R5, R6, 0x1 ;  /* 0x000000010605c836 */ /* 0x000fe20000000000 */
[----:B0-----:R-:W-:Y:S02]  /*0870*/  VIMNMX R2, PT, PT, R8, R19, PT ;  /* 0x0000001308027248 */ /* 0x001fe40003fe0100 */
[----:B------:R-:W-:Y:S01]  /*0880*/  ISETP.GE.AND P3, PT, R17, R4, PT ;  /* 0x000000041100720c */ /* 0x000fe20003f66270 */
[----:B------:R-:W-:Y:S01]  /*0890*/  @!P1 VIADD R5, R6, 0x2 ;  /* 0x0000000206059836 */ /* 0x000fe20000000000 */
[----:B------:R-:W-:-:S02]  /*08a0*/  ISETP.GE.AND P1, PT, R21, R2, PT ;  /* 0x000000021500720c */ /* 0x000fc40003f26270 */
[----:B------:R-:W-:Y:S01]  /*08b0*/  VIMNMX R2, PT, PT, R2, R21, PT ;  /* 0x0000001502027248 */ /* 0x000fe20003fe0100 */
[----:B------:R-:W-:Y:S01]  /*08c0*/  @!P2 VIADD R5, R6, 0x3 ;  /* 0x000000030605a836 */ /* 0x000fe20000000000 */
[----:B------:R-:W-:Y:S02]  /*08d0*/  ISETP.GE.AND P4, PT, R19, R8, PT ;  /* 0x000000081300720c */ /* 0x000fe40003f86270 */
[----:B------:R-:W-:Y:S02]  /*08e0*/  ISETP.GE.AND P2, PT, R23, R2, PT ;  /* 0x000000021700720c */ /* 0x000fe40003f46270 */
[----:B------:R-:W-:-:S03]  /*08f0*/  VIMNMX R4, PT, PT, R2, R23, PT ;  /* 0x0000001702047248 */ /* 0x000fc60003fe0100 */
[----:B------:R-:W-:-:S06]  /*0900*/  @!P3 VIADD R5, R6, 0x4 ;  /* 0x000000040605b836 */ /* 0x000fcc0000000000 */
[C---:B------:R-:W-:Y:S02]  /*0910*/  @!P4 VIADD R5, R6.reuse, 0x5 ;  /* 0x000000050605c836 */ /* 0x040fe40000000000 */
[C---:B------:R-:W-:Y:S02]  /*0920*/  @!P1 VIADD R5, R6.reuse, 0x6 ;  /* 0x0000000606059836 */ /* 0x040fe40000000000 */
[C---:B------:R-:W-:Y:S02]  /*0930*/  @!P2 VIADD R5, R6.reuse, 0x7 ;  /* 0x000000070605a836 */ /* 0x040fe40000000000 */
[----:B------:R-:W-:-:S07]  /*0940*/  VIADD R6, R6, 0x8 ;  /* 0x0000000806067836 */ /* 0x000fce0000000000 */
.L_x_115:
[----:B------:R-:W-:Y:S05]  /*0950*/  BSYNC.RECONVERGENT B1 ;  /* 0x0000000000017941 */ /* 0x000fea0003800200 */
.L_x_114:
        /* <DEDUP_REMOVED lines=11> */
[----:B------:R-:W5:Y:S01]  /*0a10*/  LDG.E R15, desc[UR4][R2.64+0xc] ;  /* 0x00000c04020f7981 */ /* 0x000f62000c1e1900 */
[----:B--2---:R-:W-:-:S02]  /*0a20*/  VIMNMX R8, PT, PT, R4, R9, PT ;  /* 0x0000000904087248 */ /* 0x004fc40003fe0100 */
[----:B------:R-:W-:Y:S02]  /*0a30*/  ISETP.GE.AND P1, PT, R9, R4, PT ;  /* 0x000000040900720c */ /* 0x000fe40003f26270 */
[----:B---3--:R-:W-:Y:S02]  /*0a40*/  VIMNMX R10, PT, PT, R8, R11, PT ;  /* 0x0000000b080a7248 */ /* 0x008fe40003fe0100 */
[----:B------:R-:W-:Y:S02]  /*0a50*/  ISETP.GE.AND P2, PT, R11, R8, PT ;  /* 0x000000080b00720c */ /* 0x000fe40003f46270 */
[----:B----4-:R-:W-:Y:S02]  /*0a60*/  ISETP.GE.AND P3, PT, R13, R10, PT ;  /* 0x0000000a0d00720c */ /* 0x010fe40003f66270 */
[----:B------:R-:W-:Y:S02]  /*0a70*/  VIMNMX R10, PT, PT, R10, R13, PT ;  /* 0x0000000d0a0a7248 */ /* 0x000fe40003fe0100 */
[----:B------:R-:W-:-:S02]  /*0a80*/  SEL R5, R6, R5, !P1 ;  /* 0x0000000506057207 */ /* 0x000fc40004800000 */
[----:B-----5:R-:W-:Y:S02]  /*0a90*/  ISETP.GE.AND P4, PT, R15, R10, PT ;  /* 0x0000000a0f00720c */ /* 0x020fe40003f86270 */
[----:B------:R-:W-:-:S03]  /*0aa0*/  VIMNMX R4, PT, PT, R10, R15, PT ;  /* 0x0000000f0a047248 */ /* 0x000fc60003fe0100 */
[C---:B------:R-:W-:Y:S02]  /*0ab0*/  @!P2 VIADD R5, R6.reuse, 0x1 ;  /* 0x000000010605a836 */ /* 0x040fe40000000000 */
[----:B------:R-:W-:-:S06]  /*0ac0*/  @!P3 VIADD R5, R6, 0x2 ;  /* 0x000000020605b836 */ /* 0x000fcc0000000000 */
[C---:B------:R-:W-:Y:S02]  /*0ad0*/  @!P4 VIADD R5, R6.reuse, 0x3 ;  /* 0x000000030605c836 */ /* 0x040fe40000000000 */
[----:B------:R-:W-:-:S07]  /*0ae0*/  VIADD R6, R6, 0x4 ;  /* 0x0000000406067836 */ /* 0x000fce0000000000 */
.L_x_117:
[----:B------:R-:W-:Y:S05]  /*0af0*/  BSYNC.RECONVERGENT B1 ;  /* 0x0000000000017941 */ /* 0x000fea0003800200 */
.L_x_116:
[----:B------:R-:W-:Y:S05]  /*0b00*/  @!P0 BRA `(.L_x_110) ;  /* 0x00000000002c8947 */ /* 0x000fea0003800000 */
[----:B------:R-:W0:Y:S01]  /*0b10*/  LDC.64 R2, c[0x0][0x398] ;  /* 0x0000e600ff027b82 */ /* 0x000e220000000a00 */
[----:B------:R-:W-:-:S07]  /*0b20*/  IMAD.MOV R7, RZ, RZ, -R7 ;  /* 0x000000ffff077224 */ /* 0x000fce00078e0a07 */
.L_x_118:
[----:B0-----:R-:W-:-:S06]  /*0b30*/  IMAD.WIDE R8, R6, 0x4, R2 ;  /* 0x0000000406087825 */ /* 0x001fcc00078e0202 */
[----:B------:R-:W2:Y:S01]  /*0b40*/  LDG.E R9, desc[UR4][R8.64] ;  /* 0x0000000408097981 */ /* 0x000ea2000c1e1900 */
[----:B------:R-:W-:-:S05]  /*0b50*/  VIADD R7, R7, 0x1 ;  /* 0x0000000107077836 */ /* 0x000fca0000000000 */
[----:B------:R-:W-:Y:S02]  /*0b60*/  ISETP.NE.AND P1, PT, R7, RZ, PT ;  /* 0x000000ff0700720c */ /* 0x000fe40003f25270 */
[CC--:B--2---:R-:W-:Y:S02]  /*0b70*/  ISETP.GE.AND P0, PT, R9.reuse, R4.reuse, PT ;  /* 0x000000040900720c */ /* 0x0c4fe40003f06270 */
[----:B------:R-:W-:Y:S02]  /*0b80*/  VIMNMX R4, PT, PT, R9, R4, PT ;  /* 0x0000000409047248 */ /* 0x000fe40003fe0100 */
[C---:B------:R-:W-:Y:S01]  /*0b90*/  SEL R5, R6.reuse, R5, !P0 ;  /* 0x0000000506057207 */ /* 0x040fe20004000000 */
[----:B------:R-:W-:-:S06]  /*0ba0*/  VIADD R6, R6, 0x1 ;  /* 0x0000000106067836 */ /* 0x000fcc0000000000 */
[----:B------:R-:W-:Y:S05]  /*0bb0*/  @P1 BRA `(.L_x_118) ;  /* 0xfffffffc00dc1947 */ /* 0x000fea000383ffff */
.L_x_110:
[----:B------:R-:W-:Y:S05]  /*0bc0*/  BSYNC.RECONVERGENT B0 ;  /* 0x0000000000007941 */ /* 0x000fea0003800200 */
.L_x_109:
[----:B------:R-:W-:-:S13]  /*0bd0*/  ISETP.NE.AND P0, PT, R5, -0x1, PT ;  /* 0xffffffff0500780c */ /* 0x000fda0003f05270 */
[----:B------:R-:W-:Y:S05]  /*0be0*/  @!P0 EXIT ;  /* 0x000000000000894d */ /* 0x000fea0003800000 */
[----:B------:R-:W0:Y:S08]  /*0bf0*/  LDC.64 R2, c[0x0][0x3a8] ;  /* 0x0000ea00ff027b82 */ /* 0x000e300000000a00 */
[----:B------:R-:W1:Y:S01]  /*0c00*/  LDC.64 R6, c[0x0][0x390] ;  /* 0x0000e400ff067b82 */ /* 0x000e620000000a00 */
[----:B0-----:R-:W-:-:S05]  /*0c10*/  IMAD.WIDE R2, R0, 0xc, R2 ;  /* 0x0000000c00027825 */ /* 0x001fca00078e0202 */
[----:B------:R-:W-:Y:S01]  /*0c20*/  STG.E desc[UR4][R2.64], R0 ;  /* 0x0000000002007986 */ /* 0x000fe2000c101904 */
[----:B-1----:R-:W-:-:S06]  /*0c30*/  IMAD.WIDE R6, R5, 0x4, R6 ;  /* 0x0000000405067825 */ /* 0x002fcc00078e0206 */
[----:B------:R-:W2:Y:S04]  /*0c40*/  LDG.E R7, desc[UR4][R6.64] ;  /* 0x0000000406077981 */ /* 0x000ea8000c1e1900 */
[----:B------:R-:W-:Y:S04]  /*0c50*/  STG.E desc[UR4][R2.64+0x8], R4 ;  /* 0x0000080402007986 */ /* 0x000fe8000c101904 */
[----:B--2---:R-:W-:Y:S01]  /*0c60*/  STG.E desc[UR4][R2.64+0x4], R7 ;  /* 0x0000040702007986 */ /* 0x004fe2000c101904 */
[----:B------:R-:W-:Y:S05]  /*0c70*/  EXIT ;  /* 0x000000000000794d */ /* 0x000fea0003800000 */
.L_x_119:
        /* <DEDUP_REMOVED lines=16> */
.L_x_214:


//--------------------- .text._Z9printEdgePiS_S_S_i --------------------------
	.section	.text._Z9printEdgePiS_S_S_i,"ax",@progbits
	.align	128
        .global         _Z9printEdgePiS_S_S_i
        .type           _Z9printEdgePiS_S_S_i,@function
        .size           _Z9printEdgePiS_S_S_i,(.L_x_215 - _Z9printEdgePiS_S_S_i)
        .other          _Z9printEdgePiS_S_S_i,@"STO_CUDA_ENTRY STV_DEFAULT"
_Z9printEdgePiS_S_S_i:
.text._Z9printEdgePiS_S_S_i:
        /* <DEDUP_REMOVED lines=8> */
[----:B------:R-:W-:Y:S01]  /*0080*/  IMAD.X R23, RZ, RZ, UR5, P1 ;  /* 0x00000005ff177e24 */ /* 0x000fe200088e06ff */
[----:B------:R-:W0:Y:S01]  /*0090*/  LDCU.64 UR36, c[0x0][0x358] ;  /* 0x00006b00ff2477ac */ /* 0x000e220008000a00 */
[----:B------:R-:W-:-:S07]  /*00a0*/  IMAD.MOV.U32 R2, RZ, RZ, RZ ;  /* 0x000000ffff027224 */ /* 0x000fce00078e00ff */
.L_x_124:
[----:B------:R-:W1:Y:S02]  /*00b0*/  LDC.64 R18, c[0x0][0x388] ;  /* 0x0000e200ff127b82 */ /* 0x000e640000000a00 */
[----:B-1----:R-:W-:-:S05]  /*00c0*/  IMAD.WIDE.U32 R18, R2, 0x4, R18 ;  /* 0x0000000402127825 */ /* 0x002fca00078e0012 */
[----:B0-----:R-:W2:Y:S01]  /*00d0*/  LDG.E R0, desc[UR36][R18.64] ;  /* 0x0000002412007981 */ /* 0x001ea2000c1e1900 */
[----:B------:R-:W-:Y:S01]  /*00e0*/  BSSY.RECONVERGENT B6, `(.L_x_120) ;  /* 0x000001e000067945 */ /* 0x000fe20003800200 */
[----:B--2---:R-:W-:-:S13]  /*00f0*/  ISETP.GE.AND P0, PT, R0, 0x1, PT ;  /* 0x000000010000780c */ /* 0x004fda0003f06270 */
[----:B------:R-:W-:Y:S05]  /*0100*/  @!P0 BRA `(.L_x_121) ;  /* 0x00000000006c8947 */ /* 0x000fea0003800000 */
[----:B------:R-:W0:Y:S02]  /*0110*/  LDCU.64 UR4, c[0x0][0x380] ;  /* 0x00007000ff0477ac */ /* 0x000e240008000a00 */
[----:B0-----:R-:W-:-:S04]  /*0120*/  LEA R16, P0, R2, UR4, 0x2 ;  /* 0x0000000402107c11 */ /* 0x001fc8000f8010ff */
[----:B------:R-:W-:-:S05]  /*0130*/  LEA.HI.X R17, R2, UR5, RZ, 0x2, P0 ;  /* 0x0000000502117c11 */ /* 0x000fca00080f14ff */
[----:B------:R0:W5:Y:S04]  /*0140*/  LDG.E R24, desc[UR36][R16.64] ;  /* 0x0000002410187981 */ /* 0x000168000c1e1900 */
.L_x_123:
[----:B------:R-:W1:Y:S08]  /*0150*/  LDC.64 R10, c[0x0][0x398] ;  /* 0x0000e600ff0a7b82 */ /* 0x000e700000000a00 */
[----:B------:R-:W2:Y:S01]  /*0160*/  LDC.64 R8, c[0x0][0x390] ;  /* 0x0000e400ff087b82 */ /* 0x000ea20000000a00 */
[----:B------:R-:W-:Y:S01]  /*0170*/  MOV R0, 0x0 ;  /* 0x0000000000007802 */ /* 0x000fe20000000f00 */
[----:B------:R-:W3:Y:S01]  /*0180*/  LDCU.64 UR4, c[0x4][0x8] ;  /* 0x01000100ff0477ac */ /* 0x000ee20008000a00 */
[----:B-1---5:R-:W-:-:S06]  /*0190*/  IMAD.WIDE R10, R24, 0x4, R10 ;  /* 0x00000004180a7825 */ /* 0x022fcc00078e020a */
[----:B------:R-:W4:Y:S01]  /*01a0*/  LDG.E R10, desc[UR36][R10.64] ;  /* 0x000000240a0a7981 */ /* 0x000f22000c1e1900 */
[----:B--2---:R-:W-:-:S05]  /*01b0*/  IMAD.WIDE R8, R24, 0x4, R8 ;  /* 0x0000000418087825 */ /* 0x004fca00078e0208 */
[----:B------:R-:W2:Y:S01]  /*01c0*/  LDG.E R3, desc[UR36][R8.64] ;  /* 0x0000002408037981 */ /* 0x000ea2000c1e1900 */
[----:B------:R1:W0:Y:S01]  /*01d0*/  LDC.64 R12, c[0x4][R0] ;  /* 0x01000000000c7b82 */ /* 0x0002220000000a00 */
[----:B---3--:R-:W-:Y:S01]  /*01e0*/  MOV R4, UR4 ;  /* 0x0000000400047c02 */ /* 0x008fe20008000f00 */
[----:B------:R-:W-:Y:S01]  /*01f0*/  IMAD.U32 R5, RZ, RZ, UR5 ;  /* 0x00000005ff057e24 */ /* 0x000fe2000f8e00ff */
[----:B------:R-:W-:Y:S01]  /*0200*/  MOV R7, R23 ;  /* 0x0000001700077202 */ /* 0x000fe20000000f00 */
[----:B------:R-:W-:Y:S01]  /*0210*/  IMAD.MOV.U32 R6, RZ, RZ, R22 ;  /* 0x000000ffff067224 */ /* 0x000fe200078e0016 */
[----:B----4-:R1:W-:Y:S04]  /*0220*/  STL [R1+0x8], R10 ;  /* 0x0000080a01007387 */ /* 0x0103e80000100800 */
[----:B0-2---:R1:W-:Y:S02]  /*0230*/  STL.64 [R1], R2 ;  /* 0x0000000201007387 */ /* 0x0053e40000100a00 */
[----:B------:R-:W-:-:S07]  /*0240*/  LEPC R20, `(.L_x_122) ;  /* 0x000000001014794e */ /* 0x000fce0000000000 */
[----:B-1----:R-:W-:Y:S05]  /*0250*/  CALL.ABS.NOINC R12 ;  /* 0x000000000c007343 */ /* 0x002fea0003c00000 */
.L_x_122:
[----:B------:R-:W2:Y:S04]  /*0260*/  LDG.E R0, desc[UR36][R16.64] ;  /* 0x0000002410007981 */ /* 0x000ea8000c1e1900 */
[----:B------:R-:W2:Y:S01]  /*0270*/  LDG.E R3, desc[UR36][R18.64] ;  /* 0x0000002412037981 */ /* 0x000ea2000c1e1900 */
[----:B------:R-:W-:Y:S02]  /*0280*/  VIADD R24, R24, 0x1 ;  /* 0x0000000118187836 */ /* 0x000fe40000000000 */
[----:B--2---:R-:W-:-:S05]  /*0290*/  IMAD.IADD R3, R0, 0x1, R3 ;  /* 0x0000000100037824 */ /* 0x004fca00078e0203 */
[----:B------:R-:W-:-:S13]  /*02a0*/  ISETP.GE.AND P0, PT, R24, R3, PT ;  /* 0x000000031800720c */ /* 0x000fda0003f06270 */
[----:B------:R-:W-:Y:S05]  /*02b0*/  @!P0 BRA `(.L_x_123) ;  /* 0xfffffffc00a48947 */ /* 0x000fea000383ffff */
.L_x_121:
[----:B------:R-:W-:Y:S05]  /*02c0*/  BSYNC.RECONVERGENT B6 ;  /* 0x0000000000067941 */ /* 0x000fea0003800200 */
.L_x_120:
[----:B------:R-:W0:Y:S01]  /*02d0*/  LDCU UR4, c[0x0][0x3a0] ;  /* 0x00007400ff0477ac */ /* 0x000e220008000800 */
[----:B------:R-:W-:-:S04]  /*02e0*/  IADD3 R2, PT, PT, R2, 0x1, RZ ;  /* 0x0000000102027810 */ /* 0x000fc80007ffe0ff */
[----:B0-----:R-:W-:-:S13]  /*02f0*/  ISETP.NE.AND P0, PT, R2, UR4, PT ;  /* 0x0000000402007c0c */ /* 0x001fda000bf05270 */
[----:B------:R-:W-:Y:S05]  /*0300*/  @P0 BRA `(.L_x_124) ;  /* 0xfffffffc00680947 */ /* 0x000fea000383ffff */
[----:B------:R-:W-:Y:S05]  /*0310*/  EXIT ;  /* 0x000000000000794d */ /* 0x000fea0003800000 */
.L_x_125:
        /* <DEDUP_REMOVED lines=14> */
.L_x_215:


//--------------------- .text._Z8printMstP4EdgeiPiPl --------------------------
	.section	.text._Z8printMstP4EdgeiPiPl,"ax",@progbits
	.align	128
        .global         _Z8printMstP4EdgeiPiPl
        .type           _Z8printMstP4EdgeiPiPl,@function
        .size           _Z8printMstP4EdgeiPiPl,(.L_x_216 - _Z8printMstP4EdgeiPiPl)
        .other          _Z8printMstP4EdgeiPiPl,@"STO_CUDA_ENTRY STV_DEFAULT"
_Z8printMstP4EdgeiPiPl:
.text._Z8printMstP4EdgeiPiPl:
[----:B------:R-:W0:Y:S01]  /*0000*/  LDC R1, c[0x0][0x37c] ;  /* 0x0000df00ff017b82 */ /* 0x000e220000000800 */
[----:B------:R-:W1:Y:S01]  /*0010*/  LDCU UR4, c[0x0][0x388] ;  /* 0x00007100ff0477ac */ /* 0x000e620008000800 */
[----:B0-----:R-:W-:Y:S01]  /*0020*/  VIADD R1, R1, 0xfffffff0 ;  /* 0xfffffff001017836 */ /* 0x001fe20000000000 */
[----:B------:R-:W0:Y:S01]  /*0030*/  LDCU UR5, c[0x0][0x2f8] ;  /* 0x00005f00ff0577ac */ /* 0x000e220008000800 */
[----:B------:R-:W2:Y:S01]  /*0040*/  LDCU UR6, c[0x0][0x2fc] ;  /* 0x00005f80ff0677ac */ /* 0x000ea20008000800 */
[----:B------:R-:W3:Y:S01]  /*0050*/  LDCU.64 UR36, c[0x0][0x358] ;  /* 0x00006b00ff2477ac */ /* 0x000ee20008000a00 */
[----:B-1----:R-:W-:Y:S01]  /*0060*/  UISETP.GE.AND UP0, UPT, UR4, 0x1, UPT ;  /* 0x000000010400788c */ /* 0x002fe2000bf06270 */
[----:B0-----:R-:W-:-:S05]  /*0070*/  IADD3 R18, P0, PT, R1, UR5, RZ ;  /* 0x0000000501127c10 */ /* 0x001fca000ff1e0ff */
[----:B--2---:R-:W-:-:S03]  /*0080*/  IMAD.X R2, RZ, RZ, UR6, P0 ;  /* 0x00000006ff027e24 */ /* 0x004fc600080e06ff */
[----:B---3--:R-:W-:Y:S05]  /*0090*/  BRA.U !UP0, `(.L_x_126) ;  /* 0x0000003108547547 */ /* 0x008fea000b800000 */
[----:B------:R-:W-:Y:S01]  /*00a0*/  UISETP.GE.U32.AND UP0, UPT, UR4, 0x10, UPT ;  /* 0x000000100400788c */ /* 0x000fe2000bf06070 */
[----:B------:R-:W-:Y:S01]  /*00b0*/  HFMA2 R19, -RZ, RZ, 0, 0 ;  /* 0x00000000ff137431 */ /* 0x000fe200000001ff */
[----:B------:R-:W-:-:S07]  /*00c0*/  ULOP3.LUT UR38, UR4, 0xf, URZ, 0xc0, !UPT ;  /* 0x0000000f04267892 */ /* 0x000fce000f8ec0ff */
[----:B------:R-:W-:Y:S05]  /*00d0*/  BRA.U !UP0, `(.L_x_127) ;  /* 0x0000000d088c7547 */ /* 0x000fea000b800000 */
[----:B------:R-:W0:Y:S01]  /*00e0*/  LDCU.64 UR6, c[0x0][0x380] ;  /* 0x00007000ff0677ac */ /* 0x000e220008000a00 */
[----:B------:R-:W-:Y:S01]  /*00f0*/  BSSY.RECONVERGENT B6, `(.L_x_127) ;  /* 0x00000e1000067945 */ /* 0x000fe20003800200 */
[----:B------:R-:W-:-:S04]  /*0100*/  ULOP3.LUT UR4, UR4, 0x7ffffff0, URZ, 0xc0, !UPT ;  /* 0x7ffffff004047892 */ /* 0x000fc8000f8ec0ff */
[----:B------:R-:W-:Y:S02]  /*0110*/  UIADD3 UR8, UPT, UPT, -UR4, URZ, URZ ;  /* 0x000000ff04087290 */ /* 0x000fe4000fffe1ff */
[----:B------:R-:W-:-:S04]  /*0120*/  IMAD.U32 R19, RZ, RZ, UR4 ;  /* 0x00000004ff137e24 */ /* 0x000fc8000f8e00ff */
[----:B------:R-:W-:Y:S01]  /*0130*/  IMAD.U32 R24, RZ, RZ, UR8 ;  /* 0x00000008ff187e24 */ /* 0x000fe2000f8e00ff */
[----:B0-----:R-:W-:-:S04]  /*0140*/  UIADD3 UR5, UP0, UPT, UR6, 0x60, URZ ;  /* 0x0000006006057890 */ /* 0x001fc8000ff1e0ff */
[----:B------:R-:W-:Y:S02]  /*0150*/  UIADD3.X UR6, UPT, UPT, URZ, UR7, URZ, UP0, !UPT ;  /* 0x00000007ff067290 */ /* 0x000fe400087fe4ff */
[----:B------:R-:W-:-:S04]  /*0160*/  MOV R16, UR5 ;  /* 0x0000000500107c02 */ /* 0x000fc80008000f00 */
[----:B------:R-:W-:-:S07]  /*0170*/  IMAD.U32 R17, RZ, RZ, UR6 ;  /* 0x00000006ff117e24 */ /* 0x000fce000f8e00ff */
.L_x_144:
[----:B------:R-:W2:Y:S04]  /*0180*/  LDG.E R10, desc[UR36][R16.64+-0x60] ;  /* 0xffffa024100a7981 */ /* 0x000ea8000c1e1900 */
[----:B------:R-:W2:Y:S04]  /*0190*/  LDG.E R11, desc[UR36][R16.64+-0x5c] ;  /* 0xffffa424100b7981 */ /* 0x000ea8000c1e1900 */
[----:B------:R-:W3:Y:S01]  /*01a0*/  LDG.E R0, desc[UR36][R16.64+-0x58] ;  /* 0xffffa82410007981 */ /* 0x000ee2000c1e1900 */
[----:B------:R-:W0:Y:S01]  /*01b0*/  LDCU UR4, c[0x0][0x2f8] ;  /* 0x00005f00ff0477ac */ /* 0x000e220008000800 */
[----:B------:R-:W-:Y:S01]  /*01c0*/  MOV R22, 0x0 ;  /* 0x0000000000167802 */ /* 0x000fe20000000f00 */
[----:B------:R-:W-:Y:S01]  /*01d0*/  IMAD.MOV.U32 R6, RZ, RZ, R18 ;  /* 0x000000ffff067224 */ /* 0x000fe200078e0012 */
[----:B------:R-:W-:-:S02]  /*01e0*/  MOV R7, R2 ;  /* 0x0000000200077202 */ /* 0x000fc40000000f00 */
[----:B------:R1:W4:Y:S01]  /*01f0*/  LDC.64 R8, c[0x4][R22] ;  /* 0x0100000016087b82 */ /* 0x0003220000000a00 */
[----:B0-----:R-:W-:Y:S01]  /*0200*/  VIADD R23, R18, -UR4 ;  /* 0x8000000412177c36 */ /* 0x001fe20008000000 */
[----:B------:R-:W0:Y:S02]  /*0210*/  LDCU.64 UR4, c[0x4][0x8] ;  /* 0x01000100ff0477ac */ /* 0x000e240008000a00 */
[----:B0-----:R-:W-:Y:S01]  /*0220*/  MOV R4, UR4 ;  /* 0x0000000400047c02 */ /* 0x001fe20008000f00 */
[----:B------:R-:W-:Y:S01]  /*0230*/  IMAD.U32 R5, RZ, RZ, UR5 ;  /* 0x00000005ff057e24 */ /* 0x000fe2000f8e00ff */
[----:B--2---:R1:W-:Y:S04]  /*0240*/  STL.64 [R23], R10 ;  /* 0x0000000a17007387 */ /* 0x0043e80000100a00 */
[----:B---34-:R1:W-:Y:S02]  /*0250*/  STL [R23+0x8], R0 ;  /* 0x0000080017007387 */ /* 0x0183e40000100800 */
[----:B------:R-:W-:-:S07]  /*0260*/  LEPC R20, `(.L_x_128) ;  /* 0x000000001014794e */ /* 0x000fce0000000000 */
[----:B-1----:R-:W-:Y:S05]  /*0270*/  CALL.ABS.NOINC R8 ;  /* 0x0000000008007343 */ /* 0x002fea0003c00000 */
.L_x_128:
[----:B------:R-:W2:Y:S04]  /*0280*/  LDG.E R10, desc[UR36][R16.64+-0x54] ;  /* 0xffffac24100a7981 */ /* 0x000ea8000c1e1900 */
[----:B------:R-:W2:Y:S04]  /*0290*/  LDG.E R11, desc[UR36][R16.64+-0x50] ;  /* 0xffffb024100b7981 */ /* 0x000ea8000c1e1900 */
[----:B------:R-:W3:Y:S01]  /*02a0*/  LDG.E R0, desc[UR36][R16.64+-0x4c] ;  /* 0xffffb42410007981 */ /* 0x000ee2000c1e1900 */
[----:B------:R0:W1:Y:S01]  /*02b0*/  LDC.64 R8, c[0x4][R22] ;  /* 0x0100000016087b82 */ /* 0x0000620000000a00 */
[----:B------:R-:W4:Y:S01]  /*02c0*/  LDCU.64 UR4, c[0x4][0x8] ;  /* 0x01000100ff0477ac */ /* 0x000f220008000a00 */
[----:B------:R-:W-:Y:S01]  /*02d0*/  MOV R6, R18 ;  /* 0x0000001200067202 */ /* 0x000fe20000000f00 */
[----:B------:R-:W-:-:S02]  /*02e0*/  IMAD.MOV.U32 R7, RZ, RZ, R2 ;  /* 0x000000ffff077224 */ /* 0x000fc400078e0002 */
[----:B----4-:R-:W-:Y:S02]  /*02f0*/  IMAD.U32 R4, RZ, RZ, UR4 ;  /* 0x00000004ff047e24 */ /* 0x010fe4000f8e00ff */
[----:B------:R-:W-:Y:S01]  /*0300*/  IMAD.U32 R5, RZ, RZ, UR5 ;  /* 0x00000005ff057e24 */ /* 0x000fe2000f8e00ff */
[----:B--2---:R0:W-:Y:S04]  /*0310*/  STL.64 [R23], R10 ;  /* 0x0000000a17007387 */ /* 0x0041e80000100a00 */
[----:B-1-3--:R0:W-:Y:S02]  /*0320*/  STL [R23+0x8], R0 ;  /* 0x0000080017007387 */ /* 0x00a1e40000100800 */
[----:B------:R-:W-:-:S07]  /*0330*/  LEPC R20, `(.L_x_129) ;  /* 0x000000001014794e */ /* 0x000fce0000000000 */
[----:B0-----:R-:W-:Y:S05]  /*0340*/  CALL.ABS.NOINC R8 ;  /* 0x0000000008007343 */ /* 0x001fea0003c00000 */
.L_x_129:
[----:B------:R-:W2:Y:S04]  /*0350*/  LDG.E R10, desc[UR36][R16.64+-0x48] ;  /* 0xffffb824100a7981 */ /* 0x000ea8000c1e1900 */
[----:B------:R-:W2:Y:S04]  /*0360*/  LDG.E R11, desc[UR36][R16.64+-0x44] ;  /* 0xffffbc24100b7981 */ /* 0x000ea8000c1e1900 */
[----:B------:R-:W3:Y:S01]  /*0370*/  LDG.E R0, desc[UR36][R16.64+-0x40] ;  /* 0xffffc02410007981 */ /* 0x000ee2000c1e1900 */
[----:B------:R0:W1:Y:S01]  /*0380*/  LDC.64 R8, c[0x4][R22] ;  /* 0x0100000016087b82 */ /* 0x0000620000000a00 */
[----:B------:R-:W4:Y:S01]  /*0390*/  LDCU.64 UR4, c[0x4][0x8] ;  /* 0x01000100ff0477ac */ /* 0x000f220008000a00 */
[----:B------:R-:W-:-:S02]  /*03a0*/  IMAD.MOV.U32 R6, RZ, RZ, R18 ;  /* 0x000000ffff067224 */ /* 0x000fc400078e0012 */
[----:B------:R-:W-:Y:S02]  /*03b0*/  IMAD.MOV.U32 R7, RZ, RZ, R2 ;  /* 0x000000ffff077224 */ /* 0x000fe400078e0002 */
[----:B----4-:R-:W-:Y:S01]  /*03c0*/  IMAD.U32 R4, RZ, RZ, UR4 ;  /* 0x00000004ff047e24 */ /* 0x010fe2000f8e00ff */
[----:B------:R-:W-:Y:S01]  /*03d0*/  MOV R5, UR5 ;  /* 0x0000000500057c02 */ /* 0x000fe20008000f00 */
[----:B--2---:R0:W-:Y:S04]  /*03e0*/  STL.64 [R23], R10 ;  /* 0x0000000a17007387 */ /* 0x0041e80000100a00 */
[----:B-1-3--:R0:W-:Y:S02]  /*03f0*/  STL [R23+0x8], R0 ;  /* 0x0000080017007387 */ /* 0x00a1e40000100800 */
[----:B------:R-:W-:-:S07]  /*0400*/  LEPC R20, `(.L_x_130) ;  /* 0x000000001014794e */ /* 0x000fce0000000000 */
[----:B0-----:R-:W-:Y:S05]  /*0410*/  CALL.ABS.NOINC R8 ;  /* 0x0000000008007343 */ /* 0x001fea0003c00000 */
.L_x_130:
[----:B------:R-:W2:Y:S04]  /*0420*/  LDG.E R10, desc[UR36][R16.64+-0x3c] ;  /* 0xffffc424100a7981 */ /* 0x000ea8000c1e1900 */
[----:B------:R-:W2:Y:S04]  /*0430*/  LDG.E R11, desc[UR36][R16.64+-0x38] ;  /* 0xffffc824100b7981 */ /* 0x000ea8000c1e1900 */
[----:B------:R-:W3:Y:S01]  /*0440*/  LDG.E R0, desc[UR36][R16.64+-0x34] ;  /* 0xffffcc2410007981 */ /* 0x000ee2000c1e1900 */
[----:B------:R0:W1:Y:S01]  /*0450*/  LDC.64 R8, c[0x4][R22] ;  /* 0x0100000016087b82 */ /* 0x0000620000000a00 */
[----:B------:R-:W4:Y:S01]  /*0460*/  LDCU.64 UR4, c[0x4][0x8] ;  /* 0x01000100ff0477ac */ /* 0x000f220008000a00 */
[----:B------:R-:W-:Y:S01]  /*0470*/  IMAD.MOV.U32 R6, RZ, RZ, R18 ;  /* 0x000000ffff067224 */ /* 0x000fe200078e0012 */
[----:B------:R-:W-:-:S02]  /*0480*/  MOV R7, R2 ;  /* 0x0000000200077202 */ /* 0x000fc40000000f00 */
[----:B----4-:R-:W-:Y:S01]  /*0490*/  MOV R4, UR4 ;  /* 0x0000000400047c02 */ /* 0x010fe20008000f00 */
[----:B------:R-:W-:Y:S01]  /*04a0*/  IMAD.U32 R5, RZ, RZ, UR5 ;  /* 0x00000005ff057e24 */ /* 0x000fe2000f8e00ff */
[----:B--2---:R0:W-:Y:S04]  /*04b0*/  STL.64 [R23], R10 ;  /* 0x0000000a17007387 */ /* 0x0041e80000100a00 */
[----:B-1-3--:R0:W-:Y:S02]  /*04c0*/  STL [R23+0x8], R0 ;  /* 0x0000080017007387 */ /* 0x00a1e40000100800 */
[----:B------:R-:W-:-:S07]  /*04d0*/  LEPC R20, `(.L_x_131) ;  /* 0x000000001014794e */ /* 0x000fce0000000000 */
[----:B0-----:R-:W-:Y:S05]  /*04e0*/  CALL.ABS.NOINC R8 ;  /* 0x0000000008007343 */ /* 0x001fea0003c00000 */
.L_x_131:
        /* <DEDUP_REMOVED lines=13> */
.L_x_132:
        /* <DEDUP_REMOVED lines=13> */
.L_x_133:
        /* <DEDUP_REMOVED lines=13> */
.L_x_134:
        /* <DEDUP_REMOVED lines=13> */
.L_x_135:
        /* <DEDUP_REMOVED lines=13> */
.L_x_136:
        /* <DEDUP_REMOVED lines=13> */
.L_x_137:
        /* <DEDUP_REMOVED lines=13> */
.L_x_138:
        /* <DEDUP_REMOVED lines=13> */
.L_x_139:
        /* <DEDUP_REMOVED lines=13> */
.L_x_140:
        /* <DEDUP_REMOVED lines=13> */
.L_x_141:
        /* <DEDUP_REMOVED lines=13> */
.L_x_142:
        /* <DEDUP_REMOVED lines=13> */
.L_x_143:
[----:B------:R-:W-:Y:S01]  /*0eb0*/  VIADD R24, R24, 0x10 ;  /* 0x0000001018187836 */ /* 0x000fe20000000000 */
[----:B------:R-:W-:-:S04]  /*0ec0*/  IADD3 R16, P1, PT, R16, 0xc0, RZ ;  /* 0x000000c010107810 */ /* 0x000fc80007f3e0ff */
[----:B------:R-:W-:Y:S01]  /*0ed0*/  ISETP.NE.AND P0, PT, R24, RZ, PT ;  /* 0x000000ff1800720c */ /* 0x000fe20003f05270 */
[----:B------:R-:W-:-:S12]  /*0ee0*/  IMAD.X R17, RZ, RZ, R17, P1 ;  /* 0x000000ffff117224 */ /* 0x000fd800008e0611 */
[----:B------:R-:W-:Y:S05]  /*0ef0*/  @P0 BRA `(.L_x_144) ;  /* 0xfffffff000a00947 */ /* 0x000fea000383ffff */
[----:B------:R-:W-:Y:S05]  /*0f00*/  BSYNC.RECONVERGENT B6 ;  /* 0x0000000000067941 */ /* 0x000fea0003800200 */
.L_x_127:
[----:B------:R-:W-:-:S09]  /*0f10*/  UISETP.NE.AND UP0, UPT, UR38, URZ, UPT ;  /* 0x000000ff2600728c */ /* 0x000fd2000bf05270 */
[----:B------:R-:W-:Y:S05]  /*0f20*/  BRA.U !UP0, `(.L_x_145) ;  /* 0x0000000d08307547 */ /* 0x000fea000b800000 */
[----:B------:R-:W0:Y:S01]  /*0f30*/  LDC R23, c[0x0][0x388] ;  /* 0x0000e200ff177b82 */ /* 0x000e220000000800 */
[----:B------:R-:W-:Y:S01]  /*0f40*/  UISETP.GE.U32.AND UP0, UPT, UR38, 0x8, UPT ;  /* 0x000000082600788c */ /* 0x000fe2000bf06070 */
[----:B0-----:R-:W-:-:S08]  /*0f50*/  LOP3.LUT R23, R23, 0x7, RZ, 0xc0, !PT ;  /* 0x0000000717177812 */ /* 0x001fd000078ec0ff */
[----:B------:R-:W-:Y:S05]  /*0f60*/  BRA.U !UP0, `(.L_x_146) ;  /* 0x0000000508b07547 */ /* 0x000fea000b800000 */
[----:B------:R-:W0:Y:S01]  /*0f70*/  LDC.64 R16, c[0x0][0x380] ;  /* 0x0000e000ff107b82 */ /* 0x000e220000000a00 */
[----:B------:R-:W-:Y:S01]  /*0f80*/  MOV R22, 0x0 ;  /* 0x0000000000167802 */ /* 0x000fe20000000f00 */
[----:B------:R-:W1:Y:S01]  /*0f90*/  LDCU.64 UR4, c[0x4][0x8] ;  /* 0x01000100ff0477ac */ /* 0x000e620008000a00 */
[----:B0-----:R-:W-:-:S05]  /*0fa0*/  IMAD.WIDE.U32 R16, R19, 0xc, R16 ;  /* 0x0000000c13107825 */ /* 0x001fca00078e0010 */
[----:B------:R-:W2:Y:S04]  /*0fb0*/  LDG.E R8, desc[UR36][R16.64] ;  /* 0x0000002410087981 */ /* 0x000ea8000c1e1900 */
[----:B------:R-:W2:Y:S04]  /*0fc0*/  LDG.E R9, desc[UR36][R16.64+0x4] ;  /* 0x0000042410097981 */ /* 0x000ea8000c1e1900 */
[----:B------:R-:W3:Y:S01]  /*0fd0*/  LDG.E R0, desc[UR36][R16.64+0x8] ;  /* 0x0000082410007981 */ /* 0x000ee2000c1e1900 */
[----:B------:R0:W4:Y:S01]  /*0fe0*/  LDC.64 R10, c[0x4][R22] ;  /* 0x01000000160a7b82 */ /* 0x0001220000000a00 */
[----:B-1----:R-:W-:Y:S01]  /*0ff0*/  MOV R4, UR4 ;  /* 0x0000000400047c02 */ /* 0x002fe20008000f00 */
[----:B------:R-:W-:Y:S01]  /*1000*/  IMAD.U32 R5, RZ, RZ, UR5 ;  /* 0x00000005ff057e24 */ /* 0x000fe2000f8e00ff */
[----:B------:R-:W-:Y:S01]  /*1010*/  MOV R7, R2 ;  /* 0x0000000200077202 */ /* 0x000fe20000000f00 */
[----:B------:R-:W-:Y:S01]  /*1020*/  IMAD.MOV.U32 R6, RZ, RZ, R18 ;  /* 0x000000ffff067224 */ /* 0x000fe200078e0012 */
[----:B--2---:R0:W-:Y:S04]  /*1030*/  STL.64 [R1], R8 ;  /* 0x0000000801007387 */ /* 0x0041e80000100a00 */
[----:B---34-:R0:W-:Y:S02]  /*1040*/  STL [R1+0x8], R0 ;  /* 0x0000080001007387 */ /* 0x0181e40000100800 */
[----:B------:R-:W-:-:S07]  /*1050*/  LEPC R20, `(.L_x_147) ;  /* 0x000000001014794e */ /* 0x000fce0000000000 */
[----:B0-----:R-:W-:Y:S05]  /*1060*/  CALL.ABS.NOINC R10 ;  /* 0x000000000a007343 */ /* 0x001fea0003c00000 */
.L_x_147:
        /* <DEDUP_REMOVED lines=13> */
.L_x_148:
        /* <DEDUP_REMOVED lines=13> */
.L_x_149:
        /* <DEDUP_REMOVED lines=13> */
.L_x_150:
        /* <DEDUP_REMOVED lines=13> */
.L_x_151:
        /* <DEDUP_REMOVED lines=13> */
.L_x_152:
        /* <DEDUP_REMOVED lines=13> */
.L_x_153:
        /* <DEDUP_REMOVED lines=13> */
.L_x_154:
[----:B------:R-:W-:-:S07]  /*1620*/  VIADD R19, R19, 0x8 ;  /* 0x0000000813137836 */ /* 0x000fce0000000000 */
.L_x_146:
[----:B------:R-:W-:Y:S01]  /*1630*/  ISETP.NE.AND P0, PT, R23, RZ, PT ;  /* 0x000000ff1700720c */ /* 0x000fe20003f05270 */
[----:B------:R-:W-:-:S12]  /*1640*/  BSSY.RECONVERGENT B6, `(.L_x_145) ;  /* 0x000005a000067945 */ /* 0x000fd80003800200 */
[----:B------:R-:W-:Y:S05]  /*1650*/  @!P0 BRA `(.L_x_155) ;  /* 0x0000000400608947 */ /* 0x000fea0003800000 */
        /* <DEDUP_REMOVED lines=20> */
.L_x_157:
        /* <DEDUP_REMOVED lines=13> */
.L_x_158:
        /* <DEDUP_REMOVED lines=13> */
.L_x_159:
        /* <DEDUP_REMOVED lines=13> */
.L_x_160:
[----:B------:R-:W-:-:S07]  /*1a10*/  VIADD R19, R19, 0x4 ;  /* 0x0000000413137836 */ /* 0x000fce0000000000 */
.L_x_156:
[----:B------:R-:W-:-:S13]  /*1a20*/  ISETP.NE.AND P0, PT, R23, RZ, PT ;  /* 0x000000ff1700720c */ /* 0x000fda0003f05270 */
[----:B------:R-:W-:Y:S05]  /*1a30*/  @!P0 BRA `(.L_x_155) ;  /* 0x0000000000688947 */ /* 0x000fea0003800000 */
[----:B------:R-:W0:Y:S02]  /*1a40*/  LDC.64 R4, c[0x0][0x380] ;  /* 0x0000e000ff047b82 */ /* 0x000e240000000a00 */
[----:B0-----:R-:W-:-:S04]  /*1a50*/  IMAD.WIDE.U32 R4, R19, 0xc, R4 ;  /* 0x0000000c13047825 */ /* 0x001fc800078e0004 */
[----:B------:R-:W-:Y:S01]  /*1a60*/  IMAD.MOV R19, RZ, RZ, -R23 ;  /* 0x000000ffff137224 */ /* 0x000fe200078e0a17 */
[----:B------:R-:W-:-:S04]  /*1a70*/  IADD3 R16, P0, PT, R4, 0x4, RZ ;  /* 0x0000000404107810 */ /* 0x000fc80007f1e0ff */
[----:B------:R-:W-:-:S09]  /*1a80*/  IADD3.X R17, PT, PT, RZ, R5, RZ, P0, !PT ;  /* 0x00000005ff117210 */ /* 0x000fd200007fe4ff */
.L_x_162:
[----:B------:R-:W2:Y:S04]  /*1a90*/  LDG.E R8, desc[UR36][R16.64+-0x4] ;  /* 0xfffffc2410087981 */ /* 0x000ea8000c1e1900 */
[----:B------:R-:W2:Y:S04]  /*1aa0*/  LDG.E R9, desc[UR36][R16.64] ;  /* 0x0000002410097981 */ /* 0x000ea8000c1e1900 */
[----:B------:R-:W3:Y:S01]  /*1ab0*/  LDG.E R0, desc[UR36][R16.64+0x4] ;  /* 0x0000042410007981 */ /* 0x000ee2000c1e1900 */
[----:B------:R-:W-:Y:S01]  /*1ac0*/  MOV R3, 0x0 ;  /* 0x0000000000037802 */ /* 0x000fe20000000f00 */
[----:B------:R-:W0:Y:S01]  /*1ad0*/  LDCU.64 UR4, c[0x4][0x8] ;  /* 0x01000100ff0477ac */ /* 0x000e220008000a00 */
[----:B------:R-:W-:-:S02]  /*1ae0*/  VIADD R19, R19, 0x1 ;  /* 0x0000000113137836 */ /* 0x000fc40000000000 */
[----:B------:R1:W4:Y:S01]  /*1af0*/  LDC.64 R10, c[0x4][R3] ;  /* 0x01000000030a7b82 */ /* 0x0003220000000a00 */
[----:B------:R-:W-:Y:S02]  /*1b00*/  IMAD.MOV.U32 R6, RZ, RZ, R18 ;  /* 0x000000ffff067224 */ /* 0x000fe400078e0012 */
[----:B------:R-:W-:Y:S01]  /*1b10*/  ISETP.NE.AND P0, PT, R19, RZ, PT ;  /* 0x000000ff1300720c */ /* 0x000fe20003f05270 */
[----:B------:R-:W-:Y:S02]  /*1b20*/  IMAD.MOV.U32 R7, RZ, RZ, R2 ;  /* 0x000000ffff077224 */ /* 0x000fe400078e0002 */
[----:B0-----:R-:W-:Y:S01]  /*1b30*/  IMAD.U32 R4, RZ, RZ, UR4 ;  /* 0x00000004ff047e24 */ /* 0x001fe2000f8e00ff */
[----:B------:R-:W-:Y:S01]  /*1b40*/  MOV R5, UR5 ;  /* 0x0000000500057c02 */ /* 0x000fe20008000f00 */
[----:B--2---:R-:W-:Y:S04]  /*1b50*/  STL.64 [R1], R8 ;  /* 0x0000000801007387 */ /* 0x004fe80000100a00 */
[----:B---3--:R0:W-:Y:S02]  /*1b60*/  STL [R1+0x8], R0 ;  /* 0x0000080001007387 */ /* 0x0081e40000100800 */
[----:B01--4-:R-:W-:-:S07]  /*1b70*/  P2R R0, PR, RZ, 0x1 ;  /* 0x00000001ff007803 */ /* 0x013fce0000000000 */
[----:B------:R-:W-:-:S07]  /*1b80*/  LEPC R20, `(.L_x_161) ;  /* 0x000000001014794e */ /* 0x000fce0000000000 */
[----:B------:R-:W-:Y:S05]  /*1b90*/  CALL.ABS.NOINC R10 ;  /* 0x000000000a007343 */ /* 0x000fea0003c00000 */
.L_x_161:
[----:B------:R-:W-:Y:S02]  /*1ba0*/  ISETP.NE.AND P6, PT, R19, RZ, PT ;  /* 0x000000ff1300720c */ /* 0x000fe40003fc5270 */
[----:B------:R-:W-:-:S04]  /*1bb0*/  IADD3 R16, P0, PT, R16, 0xc, RZ ;  /* 0x0000000c10107810 */ /* 0x000fc80007f1e0ff */
[----:B------:R-:W-:-:S07]  /*1bc0*/  IADD3.X R17, PT, PT, RZ, R17, RZ, P0, !PT ;  /* 0x00000011ff117210 */ /* 0x000fce00007fe4ff */
[----:B------:R-:W-:Y:S05]  /*1bd0*/  @P6 BRA `(.L_x_162) ;  /* 0xfffffffc00ac6947 */ /* 0x000fea000383ffff */
.L_x_155:
[----:B------:R-:W-:Y:S05]  /*1be0*/  BSYNC.RECONVERGENT B6 ;  /* 0x0000000000067941 */ /* 0x000fea0003800200 */
.L_x_145:
[----:B------:R-:W0:Y:S01]  /*1bf0*/  LDCU UR6, c[0x0][0x388] ;  /* 0x00007100ff0677ac */ /* 0x000e220008000800 */
[----:B------:R-:W-:Y:S01]  /*1c00*/  IMAD.MOV.U32 R19, RZ, RZ, RZ ;  /* 0x000000ffff137224 */ /* 0x000fe200078e00ff */
[----:B0-----:R-:W-:-:S09]  /*1c10*/  UISETP.GE.U32.AND UP0, UPT, UR6, 0x10, UPT ;  /* 0x000000100600788c */ /* 0x001fd2000bf06070 */
[----:B------:R-:W-:Y:S05]  /*1c20*/  BRA.U !UP0, `(.L_x_163) ;  /* 0x0000000908d47547 */ /* 0x000fea000b800000 */
[----:B------:R-:W0:Y:S01]  /*1c30*/  LDCU.64 UR4, c[0x0][0x390] ;  /* 0x00007200ff0477ac */ /* 0x000e220008000a00 */
[----:B------:R-:W-:Y:S01]  /*1c40*/  BSSY.RECONVERGENT B6, `(.L_x_163) ;  /* 0x00000b3000067945 */ /* 0x000fe20003800200 */
[----:B------:R-:W-:-:S04]  /*1c50*/  ULOP3.LUT UR6, UR6, 0x7ffffff0, URZ, 0xc0, !UPT ;  /* 0x7ffffff006067892 */ /* 0x000fc8000f8ec0ff */
[----:B------:R-:W-:Y:S02]  /*1c60*/  UIADD3 UR7, UPT, UPT, -UR6, URZ, URZ ;  /* 0x000000ff06077290 */ /* 0x000fe4000fffe1ff */
[----:B------:R-:W-:-:S04]  /*1c70*/  IMAD.U32 R19, RZ, RZ, UR6 ;  /* 0x00000006ff137e24 */ /* 0x000fc8000f8e00ff */
[----:B------:R-:W-:Y:S01]  /*1c80*/  MOV R24, UR7 ;  /* 0x0000000700187c02 */ /* 0x000fe20008000f00 */
[----:B0-----:R-:W-:-:S04]  /*1c90*/  UIADD3 UR4, UP0, UPT, UR4, 0x20, URZ ;  /* 0x0000002004047890 */ /* 0x001fc8000ff1e0ff */
[----:B------:R-:W-:Y:S02]  /*1ca0*/  UIADD3.X UR5, UPT, UPT, URZ, UR5, URZ, UP0, !UPT ;  /* 0x00000005ff057290 */ /* 0x000fe400087fe4ff */
[----:B------:R-:W-:-:S04]  /*1cb0*/  IMAD.U32 R16, RZ, RZ, UR4 ;  /* 0x00000004ff107e24 */ /* 0x000fc8000f8e00ff */
[----:B------:R-:W-:-:S07]  /*1cc0*/  IMAD.U32 R17, RZ, RZ, UR5 ;  /* 0x00000005ff117e24 */ /* 0x000fce000f8e00ff */
.L_x_180:
[----:B------:R-:W2:Y:S01]  /*1cd0*/  LDG.E R3, desc[UR36][R16.64+-0x20] ;  /* 0xffffe02410037981 */ /* 0x000ea2000c1e1900 */
[----:B------:R-:W0:Y:S01]  /*1ce0*/  LDCU UR4, c[0x0][0x2f8] ;  /* 0x00005f00ff0477ac */ /* 0x000e220008000800 */
[----:B------:R-:W-:Y:S01]  /*1cf0*/  MOV R23, 0x0 ;  /* 0x0000000000177802 */ /* 0x000fe20000000f00 */
[----:B------:R-:W-:Y:S02]  /*1d00*/  VIADD R24, R24, 0x10 ;  /* 0x0000001018187836 */ /* 0x000fe40000000000 */
[----:B------:R-:W-:Y:S01]  /*1d10*/  IMAD.MOV.U32 R6, RZ, RZ, R18 ;  /* 0x000000ffff067224 */ /* 0x000fe200078e0012 */
[----:B------:R1:W3:Y:S01]  /*1d20*/  LDC.64 R8, c[0x4][R23] ;  /* 0x0100000017087b82 */ /* 0x0002e20000000a00 */
[----:B------:R-:W-:Y:S01]  /*1d30*/  IMAD.MOV.U32 R7, RZ, RZ, R2 ;  /* 0x000000ffff077224 */ /* 0x000fe200078e0002 */
[----:B------:R-:W-:-:S04]  /*1d40*/  ISETP.NE.AND P0, PT, R24, RZ, PT ;  /* 0x000000ff1800720c */ /* 0x000fc80003f05270 */
[----:B------:R-:W-:Y:S02]  /*1d50*/  P2R R25, PR, RZ, 0x1 ;  /* 0x00000001ff197803 */ /* 0x000fe40000000000 */
[----:B0-----:R-:W-:Y:S01]  /*1d60*/  IADD3 R22, PT, PT, R18, -UR4, RZ ;  /* 0x8000000412167c10 */ /* 0x001fe2000fffe0ff */
[----:B------:R-:W0:Y:S02]  /*1d70*/  LDCU.64 UR4, c[0x4][0x10] ;  /* 0x01000200ff0477ac */ /* 0x000e240008000a00 */
[----:B0-----:R-:W-:Y:S01]  /*1d80*/  IMAD.U32 R4, RZ, RZ, UR4 ;  /* 0x00000004ff047e24 */ /* 0x001fe2000f8e00ff */
[----:B------:R-:W-:Y:S01]  /*1d90*/  MOV R5, UR5 ;  /* 0x0000000500057c02 */ /* 0x000fe20008000f00 */
[----:B--23--:R1:W-:Y:S06]  /*1da0*/  STL [R22], R3 ;  /* 0x0000000316007387 */ /* 0x00c3ec0000100800 */
[----:B------:R-:W-:-:S07]  /*1db0*/  LEPC R20, `(.L_x_164) ;  /* 0x000000001014794e */ /* 0x000fce0000000000 */
[----:B-1----:R-:W-:Y:S05]  /*1dc0*/  CALL.ABS.NOINC R8 ;  /* 0x0000000008007343 */ /* 0x002fea0003c00000 */
.L_x_164:
        /* <DEDUP_REMOVED lines=10> */
.L_x_165:
        /* <DEDUP_REMOVED lines=10> */
.L_x_166:
        /* <DEDUP_REMOVED lines=10> */
.L_x_167:
        /* <DEDUP_REMOVED lines=10> */
.L_x_168:
        /* <DEDUP_REMOVED lines=10> */
.L_x_169:
        /* <DEDUP_REMOVED lines=10> */
.L_x_170:
        /* <DEDUP_REMOVED lines=10> */
.L_x_171:
        /* <DEDUP_REMOVED lines=10> */
.L_x_172:
        /* <DEDUP_REMOVED lines=10> */
.L_x_173:
        /* <DEDUP_REMOVED lines=10> */
.L_x_174:
        /* <DEDUP_REMOVED lines=10> */
.L_x_175:
        /* <DEDUP_REMOVED lines=10> */
.L_x_176:
        /* <DEDUP_REMOVED lines=10> */
.L_x_177:
        /* <DEDUP_REMOVED lines=10> */
.L_x_178:
        /* <DEDUP_REMOVED lines=10> */
.L_x_179:
[----:B------:R-:W-:Y:S02]  /*2730*/  ISETP.NE.AND P6, PT, R25, RZ, PT ;  /* 0x000000ff1900720c */ /* 0x000fe40003fc5270 */
[----:B------:R-:W-:-:S04]  /*2740*/  IADD3 R16, P0, PT, R16, 0x40, RZ ;  /* 0x0000004010107810 */ /* 0x000fc80007f1e0ff */
[----:B------:R-:W-:-:S07]  /*2750*/  IADD3.X R17, PT, PT, RZ, R17, RZ, P0, !PT ;  /* 0x00000011ff117210 */ /* 0x000fce00007fe4ff */
[----:B------:R-:W-:Y:S05]  /*2760*/  @P6 BRA `(.L_x_180) ;  /* 0xfffffff400586947 */ /* 0x000fea000383ffff */
[----:B------:R-:W-:Y:S05]  /*2770*/  BSYNC.RECONVERGENT B6 ;  /* 0x0000000000067941 */ /* 0x000fea0003800200 */
.L_x_163:
[----:B------:R-:W-:Y:S01]  /*2780*/  UISETP.NE.AND UP0, UPT, UR38, URZ, UPT ;  /* 0x000000ff2600728c */ /* 0x000fe2000bf05270 */
[----:B------:R-:W-:Y:S08]  /*2790*/  BSSY.RECONVERGENT B6, `(.L_x_126) ;  /* 0x00000a5000067945 */ /* 0x000ff00003800200 */
        /* <DEDUP_REMOVED lines=9> */
[----:B------:R-:W2:Y:S01]  /*2830*/  LDG.E R0, desc[UR36][R16.64] ;  /* 0x0000002410007981 */ /* 0x000ea2000c1e1900 */
[----:B------:R0:W3:Y:S01]  /*2840*/  LDC.64 R8, c[0x4][R22] ;  /* 0x0100000016087b82 */ /* 0x0000e20000000a00 */
[----:B-1----:R-:W-:Y:S01]  /*2850*/  IMAD.U32 R4, RZ, RZ, UR4 ;  /* 0x00000004ff047e24 */ /* 0x002fe2000f8e00ff */
[----:B------:R-:W-:Y:S01]  /*2860*/  MOV R6, R18 ;  /* 0x0000001200067202 */ /* 0x000fe20000000f00 */
[----:B------:R-:W-:Y:S02]  /*2870*/  IMAD.U32 R5, RZ, RZ, UR5 ;  /* 0x00000005ff057e24 */ /* 0x000fe4000f8e00ff */
[----:B------:R-:W-:Y:S01]  /*2880*/  IMAD.MOV.U32 R7, RZ, RZ, R2 ;  /* 0x000000ffff077224 */ /* 0x000fe200078e0002 */
[----:B--23--:R0:W-:Y:S06]  /*2890*/  STL [R1], R0 ;  /* 0x0000000001007387 */ /* 0x00c1ec0000100800 */
[----:B------:R-:W-:-:S07]  /*28a0*/  LEPC R20, `(.L_x_183) ;  /* 0x000000001014794e */ /* 0x000fce0000000000 */
[----:B0-----:R-:W-:Y:S05]  /*28b0*/  CALL.ABS.NOINC R8 ;  /* 0x0000000008007343 */ /* 0x001fea0003c00000 */
.L_x_183:
        /* <DEDUP_REMOVED lines=10> */
.L_x_184:
        /* <DEDUP_REMOVED lines=10> */
.L_x_185:
        /* <DEDUP_REMOVED lines=10> */
.L_x_186:
        /* <DEDUP_REMOVED lines=10> */
.L_x_187:
        /* <DEDUP_REMOVED lines=10> */
.L_x_188:
        /* <DEDUP_REMOVED lines=10> */
.L_x_189:
        /* <DEDUP_REMOVED lines=10> */
.L_x_190:
[----:B------:R-:W-:-:S07]  /*2d20*/  IADD3 R19, PT, PT, R19, 0x8, RZ ;  /* 0x0000000813137810 */ /* 0x000fce0007ffe0ff */
.L_x_182:
[----:B------:R-:W-:-:S13]  /*2d30*/  ISETP.NE.AND P0, PT, R23, RZ, PT ;  /* 0x000000ff1700720c */ /* 0x000fda0003f05270 */
        /* <DEDUP_REMOVED lines=18> */
.L_x_192:
        /* <DEDUP_REMOVED lines=10> */
.L_x_193:
        /* <DEDUP_REMOVED lines=10> */
.L_x_194:
        /* <DEDUP_REMOVED lines=10> */
.L_x_195:
[----:B------:R-:W-:-:S07]  /*3040*/  VIADD R19, R19, 0x4 ;  /* 0x0000000413137836 */ /* 0x000fce0000000000 */
.L_x_191:
[----:B------:R-:W-:-:S13]  /*3050*/  ISETP.NE.AND P0, PT, R23, RZ, PT ;  /* 0x000000ff1700720c */ /* 0x000fda0003f05270 */
[----:B------:R-:W-:Y:S05]  /*3060*/  @!P0 BRA `(.L_x_181) ;  /* 0x00000000005c8947 */ /* 0x000fea0003800000 */
[----:B------:R-:W0:Y:S01]  /*3070*/  LDC.64 R16, c[0x0][0x390] ;  /* 0x0000e400ff107b82 */ /* 0x000e220000000a00 */
[----:B------:R-:W-:Y:S01]  /*3080*/  IADD3 R23, PT, PT, -R23, RZ, RZ ;  /* 0x000000ff17177210 */ /* 0x000fe20007ffe1ff */
[----:B0-----:R-:W-:-:S07]  /*3090*/  IMAD.WIDE.U32 R16, R19, 0x4, R16 ;  /* 0x0000000413107825 */ /* 0x001fce00078e0010 */
.L_x_197:
[----:B------:R-:W-:Y:S01]  /*30a0*/  IMAD.MOV.U32 R10, RZ, RZ, R16 ;  /* 0x000000ffff0a7224 */ /* 0x000fe200078e0010 */
[----:B------:R-:W-:Y:S01]  /*30b0*/  MOV R11, R17 ;  /* 0x00000011000b7202 */ /* 0x000fe20000000f00 */
[----:B------:R-:W0:Y:S04]  /*30c0*/  LDCU.64 UR4, c[0x4][0x10] ;  /* 0x01000200ff0477ac */ /* 0x000e280008000a00 */
[----:B------:R-:W2:Y:S01]  /*30d0*/  LDG.E R0, desc[UR36][R10.64] ;  /* 0x000000240a007981 */ /* 0x000ea2000c1e1900 */
[----:B------:R-:W-:Y:S01]  /*30e0*/  MOV R8, 0x0 ;  /* 0x0000000000087802 */ /* 0x000fe20000000f00 */
[----:B------:R-:W-:Y:S01]  /*30f0*/  VIADD R23, R23, 0x1 ;  /* 0x0000000117177836 */ /* 0x000fe20000000000 */
[----:B------:R-:W-:Y:S01]  /*3100*/  MOV R6, R18 ;  /* 0x0000001200067202 */ /* 0x000fe20000000f00 */
[----:B------:R-:W-:-:S03]  /*3110*/  IMAD.MOV.U32 R7, RZ, RZ, R2 ;  /* 0x000000ffff077224 */ /* 0x000fc600078e0002 */
[----:B------:R-:W1:Y:S01]  /*3120*/  LDC.64 R8, c[0x4][R8] ;  /* 0x0100000008087b82 */ /* 0x000e620000000a00 */
[----:B------:R-:W-:Y:S02]  /*3130*/  ISETP.NE.AND P0, PT, R23, RZ, PT ;  /* 0x000000ff1700720c */ /* 0x000fe40003f05270 */
[----:B0-----:R-:W-:Y:S01]  /*3140*/  MOV R4, UR4 ;  /* 0x0000000400047c02 */ /* 0x001fe20008000f00 */
[----:B------:R-:W-:Y:S01]  /*3150*/  IMAD.U32 R5, RZ, RZ, UR5 ;  /* 0x00000005ff057e24 */ /* 0x000fe2000f8e00ff */
[----:B--2---:R0:W-:Y:S02]  /*3160*/  STL [R1], R0 ;  /* 0x0000000001007387 */ /* 0x0041e40000100800 */
[----:B01----:R-:W-:-:S07]  /*3170*/  P2R R0, PR, RZ, 0x1 ;  /* 0x00000001ff007803 */ /* 0x003fce0000000000 */
[----:B------:R-:W-:-:S07]  /*3180*/  LEPC R20, `(.L_x_196) ;  /* 0x000000001014794e */ /* 0x000fce0000000000 */
[----:B------:R-:W-:Y:S05]  /*3190*/  CALL.ABS.NOINC R8 ;  /* 0x0000000008007343 */ /* 0x000fea0003c00000 */
.L_x_196:
[----:B------:R-:W-:Y:S02]  /*31a0*/  ISETP.NE.AND P6, PT, R23, RZ, PT ;  /* 0x000000ff1700720c */ /* 0x000fe40003fc5270 */
[----:B------:R-:W-:-:S04]  /*31b0*/  IADD3 R16, P0, PT, R16, 0x4, RZ ;  /* 0x0000000410107810 */ /* 0x000fc80007f1e0ff */
[----:B------:R-:W-:-:S07]  /*31c0*/  IADD3.X R17, PT, PT, RZ, R17, RZ, P0, !PT ;  /* 0x00000011ff117210 */ /* 0x000fce00007fe4ff */
[----:B------:R-:W-:Y:S05]  /*31d0*/  @P6 BRA `(.L_x_197) ;  /* 0xfffffffc00b06947 */ /* 0x000fea000383ffff */
.L_x_181:
[----:B------:R-:W-:Y:S05]  /*31e0*/  BSYNC.RECONVERGENT B6 ;  /* 0x0000000000067941 */ /* 0x000fea0003800200 */
.L_x_126:
[----:B------:R-:W0:Y:S01]  /*31f0*/  LDC.64 R8, c[0x0][0x398] ;  /* 0x0000e600ff087b82 */ /* 0x000e220000000a00 */
[----:B------:R-:W-:Y:S01]  /*3200*/  MOV R0, 0x0 ;  /* 0x0000000000007802 */ /* 0x000fe20000000f00 */
[----:B------:R-:W1:Y:S01]  /*3210*/  LDCU.64 UR4, c[0x4][0x18] ;  /* 0x01000300ff0477ac */ /* 0x000e620008000a00 */
[----:B0-----:R-:W2:Y:S05]  /*3220*/  LDG.E.64 R8, desc[UR36][R8.64] ;  /* 0x0000002408087981 */ /* 0x001eaa000c1e1b00 */
[----:B------:R0:W3:Y:S01]  /*3230*/  LDC.64 R10, c[0x4][R0] ;  /* 0x01000000000a7b82 */ /* 0x0000e20000000a00 */
[----:B-1----:R-:W-:Y:S01]  /*3240*/  IMAD.U32 R4, RZ, RZ, UR4 ;  /* 0x00000004ff047e24 */ /* 0x002fe2000f8e00ff */
[----:B------:R-:W-:Y:S01]  /*3250*/  MOV R5, UR5 ;  /* 0x0000000500057c02 */ /* 0x000fe20008000f00 */
[----:B------:R-:W-:Y:S01]  /*3260*/  IMAD.MOV.U32 R6, RZ, RZ, R18 ;  /* 0x000000ffff067224 */ /* 0x000fe200078e0012 */
[----:B------:R-:W-:Y:S01]  /*3270*/  MOV R7, R2 ;  /* 0x0000000200077202 */ /* 0x000fe20000000f00 */
[----:B--23--:R0:W-:Y:S06]  /*3280*/  STL.64 [R1], R8 ;  /* 0x0000000801007387 */ /* 0x00c1ec0000100a00 */
[----:B------:R-:W-:-:S07]  /*3290*/  LEPC R20, `(.L_x_198) ;  /* 0x000000001014794e */ /* 0x000fce0000000000 */
[----:B0-----:R-:W-:Y:S05]  /*32a0*/  CALL.ABS.NOINC R10 ;  /* 0x000000000a007343 */ /* 0x001fea0003c00000 */
.L_x_198:
[----:B------:R-:W-:Y:S05]  /*32b0*/  EXIT ;  /* 0x000000000000794d */ /* 0x000fea0003800000 */
.L_x_199:
        /* <DEDUP_REMOVED lines=12> */
.L_x_216:


//--------------------- .text._Z4initPii          --------------------------
	.section	.text._Z4initPii,"ax",@progbits
	.align	128
        .global         _Z4initPii
        .type           _Z4initPii,@function
        .size           _Z4initPii,(.L_x_217 - _Z4initPii)
        .other          _Z4initPii,@"STO_CUDA_ENTRY STV_DEFAULT"
_Z4initPii:
.text._Z4initPii:
        /* <DEDUP_REMOVED lines=9> */
[----:B------:R-:W1:Y:S01]  /*0090*/  LDCU.64 UR4, c[0x0][0x358] ;  /* 0x00006b00ff0477ac */ /* 0x000e620008000a00 */
[----:B0-----:R-:W-:-:S05]  /*00a0*/  IMAD.WIDE R2, R5, 0x4, R2 ;  /* 0x0000000405027825 */ /* 0x001fca00078e0202 */
[----:B-1----:R-:W-:Y:S01]  /*00b0*/  STG.E desc[UR4][R2.64], R5 ;  /* 0x0000000502007986 */ /* 0x002fe2000c101904 */
[----:B------:R-:W-:Y:S05]  /*00c0*/  EXIT ;  /* 0x000000000000794d */ /* 0x000fea0003800000 */
.L_x_200:
        /* <DEDUP_REMOVED lines=11> */
.L_x_217:


//--------------------- .text._Z12print_kernelP4Edgeii --------------------------
	.section	.text._Z12print_kernelP4Edgeii,"ax",@progbits
	.align	128
        .global         _Z12print_kernelP4Edgeii
        .type           _Z12print_kernelP4Edgeii,@function
        .size           _Z12print_kernelP4Edgeii,(.L_x_218 - _Z12print_kernelP4Edgeii)
        .other          _Z12print_kernelP4Edgeii,@"STO_CUDA_ENTRY STV_DEFAULT"
_Z12print_kernelP4Edgeii:
.text._Z12print_kernelP4Edgeii:
[----:B------:R-:W0:Y:S01]  /*0000*/  LDC R1, c[0x0][0x37c] ;  /* 0x0000df00ff017b82 */ /* 0x000e220000000800 */
[----:B------:R-:W1:Y:S01]  /*0010*/  S2R R0, SR_TID.X ;  /* 0x0000000000007919 */ /* 0x000e620000002100 */
[----:B------:R-:W2:Y:S06]  /*0020*/  LDCU UR5, c[0x0][0x2fc] ;  /* 0x00005f80ff0577ac */ /* 0x000eac0008000800 */
[----:B------:R-:W1:Y:S01]  /*0030*/  S2UR UR6, SR_CTAID.X ;  /* 0x00000000000679c3 */ /* 0x000e620000002500 */
[----:B0-----:R-:W-:Y:S01]  /*0040*/  VIADD R1, R1, 0xfffffff0 ;  /* 0xfffffff001017836 */ /* 0x001fe20000000000 */
[----:B------:R-:W0:Y:S01]  /*0050*/  LDCU UR7, c[0x0][0x38c] ;  /* 0x00007180ff0777ac */ /* 0x000e220008000800 */
[----:B------:R-:W3:Y:S05]  /*0060*/  LDCU UR4, c[0x0][0x2f8] ;  /* 0x00005f00ff0477ac */ /* 0x000eea0008000800 */
[----:B------:R-:W1:Y:S01]  /*0070*/  LDC R5, c[0x0][0x360] ;  /* 0x0000d800ff057b82 */ /* 0x000e620000000800 */
[----:B---3--:R-:W-:-:S05]  /*0080*/  IADD3 R6, P1, PT, R1, UR4, RZ ;  /* 0x0000000401067c10 */ /* 0x008fca000ff3e0ff */
[----:B--2---:R-:W-:Y:S02]  /*0090*/  IMAD.X R7, RZ, RZ, UR5, P1 ;  /* 0x00000005ff077e24 */ /* 0x004fe400088e06ff */
[----:B-1----:R-:W-:-:S05]  /*00a0*/  IMAD R5, R5, UR6, R0 ;  /* 0x0000000605057c24 */ /* 0x002fca000f8e0200 */
[----:B0-----:R-:W-:-:S13]  /*00b0*/  ISETP.GE.AND P0, PT, R5, UR7, PT ;  /* 0x0000000705007c0c */ /* 0x001fda000bf06270 */
[----:B------:R-:W-:Y:S05]  /*00c0*/  @P0 EXIT ;  /* 0x000000000000094d */ /* 0x000fea0003800000 */
[----:B------:R-:W0:Y:S01]  /*00d0*/  LDC.64 R2, c[0x0][0x380] ;  /* 0x0000e000ff027b82 */ /* 0x000e220000000a00 */
[----:B------:R-:W1:Y:S01]  /*00e0*/  LDCU.64 UR4, c[0x0][0x358] ;  /* 0x00006b00ff0477ac */ /* 0x000e620008000a00 */
[----:B0-----:R-:W-:-:S05]  /*00f0*/  IMAD.WIDE R2, R5, 0xc, R2 ;  /* 0x0000000c05027825 */ /* 0x001fca00078e0202 */
[----:B-1----:R-:W2:Y:S04]  /*0100*/  LDG.E R8, desc[UR4][R2.64] ;  /* 0x0000000402087981 */ /* 0x002ea8000c1e1900 */
[----:B------:R-:W2:Y:S04]  /*0110*/  LDG.E R9, desc[UR4][R2.64+0x4] ;  /* 0x0000040402097981 */ /* 0x000ea8000c1e1900 */
[----:B------:R-:W3:Y:S01]  /*0120*/  LDG.E R0, desc[UR4][R2.64+0x8] ;  /* 0x0000080402007981 */ /* 0x000ee2000c1e1900 */
[----:B------:R-:W-:Y:S01]  /*0130*/  MOV R10, 0x0 ;  /* 0x00000000000a7802 */ /* 0x000fe20000000f00 */
[----:B------:R-:W0:Y:S05]  /*0140*/  LDCU.64 UR4, c[0x4][0x8] ;  /* 0x01000100ff0477ac */ /* 0x000e2a0008000a00 */
[----:B------:R-:W1:Y:S01]  /*0150*/  LDC.64 R10, c[0x4][R10] ;  /* 0x010000000a0a7b82 */ /* 0x000e620000000a00 */
[----:B0-----:R-:W-:Y:S01]  /*0160*/  MOV R4, UR4 ;  /* 0x0000000400047c02 */ /* 0x001fe20008000f00 */
[----:B------:R-:W-:Y:S01]  /*0170*/  IMAD.U32 R5, RZ, RZ, UR5 ;  /* 0x00000005ff057e24 */ /* 0x000fe2000f8e00ff */
[----:B--2---:R0:W-:Y:S04]  /*0180*/  STL.64 [R1], R8 ;  /* 0x0000000801007387 */ /* 0x0041e80000100a00 */
[----:B-1-3--:R0:W-:Y:S02]  /*0190*/  STL [R1+0x8], R0 ;  /* 0x0000080001007387 */ /* 0x00a1e40000100800 */
[----:B------:R-:W-:-:S07]  /*01a0*/  LEPC R20, `(.L_x_201) ;  /* 0x000000001014794e */ /* 0x000fce0000000000 */
[----:B0-----:R-:W-:Y:S05]  /*01b0*/  CALL.ABS.NOINC R10 ;  /* 0x000000000a007343 */ /* 0x001fea0003c00000 */
.L_x_201:
[----:B------:R-:W-:Y:S05]  /*01c0*/  EXIT ;  /* 0x000000000000794d */ /* 0x000fea0003800000 */
.L_x_202:
        /* <DEDUP_REMOVED lines=11> */
.L_x_218:


//--------------------- .nv.global.init           --------------------------
	.section	.nv.global.init,"aw",@progbits
.nv.global.init:
	.type		$str$1,@object
	.size		$str$1,($str - $str$1)
$str$1:
        /*0000*/ 	.byte	0x25, 0x64, 0x20, 0x00
	.type		$str,@object
	.size		$str,($str$2 - $str)
$str:
        /*0004*/ 	.byte	0x25, 0x64, 0x20, 0x25, 0x64, 0x20, 0x25, 0x64, 0x0a, 0x00
	.type		$str$2,@object
	.size		$str$2,(.L_2 - $str$2)
$str$2:
        /*000e*/ 	.byte	0x46, 0x69, 0x6e, 0x61, 0x6c, 0x20, 0x41, 0x6e, 0x73, 0x77, 0x65, 0x72, 0x3a, 0x20, 0x25, 0x6c
        /*001e*/ 	.byte	0x64, 0x0a, 0x00
.L_2:


//--------------------- .nv.shared.reserved.0     --------------------------
	.section	.nv.shared.reserved.0,"aw",@nobits
	.weak		__nv_reservedSMEM_offset_0_alias
	.size		__nv_reservedSMEM_offset_0_alias, 0, 64
	.other		__nv_reservedSMEM_offset_0_alias,@"STO_CUDA_RESERVED_SHARED STV_DEFAULT"
__nv_reservedSMEM_offset_0_alias:
	.zero		0
	.zero		64


//--------------------- .nv.constant0._Z5printPii --------------------------
	.section	.nv.constant0._Z5printPii,"a",@progbits
	.sectionflags	@""
	.align	4
.nv.constant0._Z5printPii:
	.zero		908


//--------------------- .nv.constant0._Z8addEdgesPiS_S_S_iS_S_S_S_S_ --------------------------
	.section	.nv.constant0._Z8addEdgesPiS_S_S_iS_S_S_S_S_,"a",@progbits
	.sectionflags	@""
	.align	4
.nv.constant0._Z8addEdgesPiS_S_S_iS_S_S_S_S_:
	.zero		976


//--------------------- .nv.constant0._Z15find_startIndexPiiS_ --------------------------
	.section	.nv.constant0._Z15find_startIndexPiiS_,"a",@progbits
	.sectionflags	@""
	.align	4
.nv.constant0._Z15find_startIndexPiiS_:
	.zero		920


//--------------------- .nv.constant0._Z15count_outdegreePiS_S_iS_S_S_ --------------------------
	.section	.nv.constant0._Z15count_outdegreePiS_S_iS_S_S_,"a",@progbits
	.sectionflags	@""
	.align	4
.nv.constant0._Z15count_outdegreePiS_S_iS_S_S_:
	.zero		952


//--------------------- .nv.constant0._Z13print_prefsumiPi --------------------------
	.section	.nv.constant0._Z13print_prefsumiPi,"a",@progbits
	.sectionflags	@""
	.align	4
.nv.constant0._Z13print_prefsumiPi:
	.zero		912


//--------------------- .nv.constant0._Z5shiftPiiS_ --------------------------
	.section	.nv.constant0._Z5shiftPiiS_,"a",@progbits
	.sectionflags	@""
	.align	4
.nv.constant0._Z5shiftPiiS_:
	.zero		920


//--------------------- .nv.constant0._Z11fix_prefsumPiiS_ --------------------------
	.section	.nv.constant0._Z11fix_prefsumPiiS_,"a",@progbits
	.sectionflags	@""
	.align	4
.nv.constant0._Z11fix_prefsumPiiS_:
	.zero		920


//--------------------- .nv.constant0._Z10prefix_sumPiiS_ --------------------------
	.section	.nv.constant0._Z10prefix_sumPiiS_,"a",@progbits
	.sectionflags	@""
	.align	4
.nv.constant0._Z10prefix_sumPiiS_:
	.zero		920


//--------------------- .nv.constant0._Z15mark_newverticeiPiiS_ --------------------------
	.section	.nv.constant0._Z15mark_newverticeiPiiS_,"a",@progbits
	.sectionflags	@""
	.align	4
.nv.constant0._Z15mark_newverticeiPiiS_:
	.zero		928


//--------------------- .nv.constant0._Z13markComponentiP4EdgePiiS1_ --------------------------
	.section	.nv.constant0._Z13markComponentiP4EdgePiiS1_,"a",@progbits
	.sectionflags	@""
	.align	4
.nv.constant0._Z13markComponentiP4EdgePiiS1_:
	.zero		936


//--------------------- .nv.constant0._Z10removeEdgeiP4EdgeiPl --------------------------
	.section	.nv.constant0._Z10removeEdgeiP4EdgeiPl,"a",@progbits
	.sectionflags	@""
	.align	4
.nv.constant0._Z10removeEdgeiP4EdgeiPl:
	.zero		928


//--------------------- .nv.constant0._Z12find_minedgePiS_S_S_iP4Edgei --------------------------
	.section	.nv.constant0._Z12find_minedgePiS_S_S_iP4Edgei,"a",@progbits
	.sectionflags	@""
	.align	4
.nv.constant0._Z12find_minedgePiS_S_S_iP4Edgei:
	.zero		948


//--------------------- .nv.constant0._Z9printEdgePiS_S_S_i --------------------------
	.section	.nv.constant0._Z9printEdgePiS_S_S_i,"a",@progbits
	.sectionflags	@""
	.align	4
.nv.constant0._Z9printEdgePiS_S_S_i:
	.zero		932


//--------------------- .nv.constant0._Z8printMstP4EdgeiPiPl --------------------------
	.section	.nv.constant0._Z8printMstP4EdgeiPiPl,"a",@progbits
	.sectionflags	@""
	.align	4
.nv.constant0._Z8printMstP4EdgeiPiPl:
	.zero		928


//--------------------- .nv.constant0._Z4initPii  --------------------------
	.section	.nv.constant0._Z4initPii,"a",@progbits
	.sectionflags	@""
	.align	4
.nv.constant0._Z4initPii:
	.zero		908


//--------------------- .nv.constant0._Z12print_kernelP4Edgeii --------------------------
	.section	.nv.constant0._Z12print_kernelP4Edgeii,"a",@progbits
	.sectionflags	@""
	.align	4
.nv.constant0._Z12print_kernelP4Edgeii:
	.zero		912


//--------------------- SYMBOLS --------------------------

	.type		.nv.reservedSmem.offset0,@object
	.size		.nv.reservedSmem.offset0,0x4
	.type		vprintf,@function
